	.target	sm_90a

	.elftype	@"ET_EXEC"


//--------------------- .note.nv.tkinfo           --------------------------
	.section	.note.nv.tkinfo,"",@"SHT_NOTE"
	.sectionflags	@"SHF_NOTE_NV_TKINFO"
	.tkinfo
        /*0018*/ 	.word	0x00000002
        /*0030*/ 	.string	""
        /*0030*/ 	.string	"ptxas"
        /*0030*/ 	.string	"Cuda compilation tools, release 13.0, V13.0.88"
        /*0030*/ 	.string	"Build cuda_13.0.r13.0/compiler.36424714_0"
        /*0030*/ 	.string	"-v  -suppress-debug-info  -lineinfo  -arch sm_90a "



//--------------------- .note.nv.cuinfo           --------------------------
	.section	.note.nv.cuinfo,"",@"SHT_NOTE"
	.sectionflags	@"SHF_NOTE_NV_CUINFO"
        /*0018*/ 	.short	0x0002
        /*001a*/ 	.short	0x005a
        /*001c*/ 	.short	0x0082
	.zero		2


//--------------------- .nv.info                  --------------------------
	.section	.nv.info,"",@"SHT_CUDA_INFO"
	.align	4


	//----- nvinfo : EIATTR_REGCOUNT
	.align		4
        /*0000*/ 	.byte	0x04, 0x2f
        /*0002*/ 	.short	(.L_1 - .L_0)
	.align		4
.L_0:
        /*0004*/ 	.word	index@(matmul_kernel)
        /*0008*/ 	.word	0x000000ff


	//----- nvinfo : EIATTR_FRAME_SIZE
	.align		4
.L_1:
        /*000c*/ 	.byte	0x04, 0x11
        /*000e*/ 	.short	(.L_3 - .L_2)
	.align		4
.L_2:
        /*0010*/ 	.word	index@(matmul_kernel)
        /*0014*/ 	.word	0x00000000


	//----- nvinfo : EIATTR_MIN_STACK_SIZE
	.align		4
.L_3:
        /*0018*/ 	.byte	0x04, 0x12
        /*001a*/ 	.short	(.L_5 - .L_4)
	.align		4
.L_4:
        /*001c*/ 	.word	index@(matmul_kernel)
        /*0020*/ 	.word	0x00000000
.L_5:


//--------------------- .nv.compat                --------------------------
	.section	.nv.compat,"",@"SHT_CUDA_COMPAT_INFO"
	.align	4
        /*0000*/ 	.byte	0x02, 0x09, 0x01, 0x00, 0x02, 0x02, 0x04, 0x00, 0x02, 0x05, 0x05, 0x00, 0x03, 0x07, 0x01, 0x01
        /*0010*/ 	.byte	0x02, 0x03, 0x00, 0x00, 0x02, 0x06, 0x01, 0x00, 0x04, 0x0b, 0x08, 0x00, 0x00, 0x00, 0x00, 0x00
        /*0020*/ 	.byte	0x00, 0x00, 0x00, 0x00


//--------------------- .nv.info.matmul_kernel    --------------------------
	.section	.nv.info.matmul_kernel,"",@"SHT_CUDA_INFO"
	.sectionflags	@""
	.align	4


	//----- nvinfo : EIATTR_CUDA_API_VERSION
	.align		4
        /*0000*/ 	.byte	0x04, 0x37
        /*0002*/ 	.short	(.L_7 - .L_6)
.L_6:
        /*0004*/ 	.word	0x00000082


	//----- nvinfo : EIATTR_KPARAM_INFO
	.align		4
.L_7:
        /*0008*/ 	.byte	0x04, 0x17
        /*000a*/ 	.short	(.L_9 - .L_8)
.L_8:
        /*000c*/ 	.word	0x00000000
        /*0010*/ 	.short	0x000d
        /*0012*/ 	.short	0x0048
        /*0014*/ 	.byte	0x00, 0xf4, 0x21, 0x00


	//----- nvinfo : EIATTR_KPARAM_INFO
	.align		4
.L_9:
        /*0018*/ 	.byte	0x04, 0x17
        /*001a*/ 	.short	(.L_11 - .L_10)
.L_10:
        /*001c*/ 	.word	0x00000000
        /*0020*/ 	.short	0x000c
        /*0022*/ 	.short	0x0040
        /*0024*/ 	.byte	0x00, 0xf4, 0x21, 0x00


	//----- nvinfo : EIATTR_KPARAM_INFO
	.align		4
.L_11:
        /*0028*/ 	.byte	0x04, 0x17
        /*002a*/ 	.short	(.L_13 - .L_12)
.L_12:
        /*002c*/ 	.word	0x00000000
        /*0030*/ 	.short	0x000b
        /*0032*/ 	.short	0x0038
        /*0034*/ 	.byte	0x00, 0xf0, 0x11, 0x00


	//----- nvinfo : EIATTR_KPARAM_INFO
	.align		4
.L_13:
        /*0038*/ 	.byte	0x04, 0x17
        /*003a*/ 	.short	(.L_15 - .L_14)
.L_14:
        /*003c*/ 	.word	0x00000000
        /*0040*/ 	.short	0x000a
        /*0042*/ 	.short	0x0034
        /*0044*/ 	.byte	0x00, 0xf0, 0x11, 0x00


	//----- nvinfo : EIATTR_KPARAM_INFO
	.align		4
.L_15:
        /*0048*/ 	.byte	0x04, 0x17
        /*004a*/ 	.short	(.L_17 - .L_16)
.L_16:
        /*004c*/ 	.word	0x00000000
        /*0050*/ 	.short	0x0009
        /*0052*/ 	.short	0x0030
        /*0054*/ 	.byte	0x00, 0xf0, 0x11, 0x00


	//----- nvinfo : EIATTR_KPARAM_INFO
	.align		4
.L_17:
        /*0058*/ 	.byte	0x04, 0x17
        /*005a*/ 	.short	(.L_19 - .L_18)
.L_18:
        /*005c*/ 	.word	0x00000000
        /*0060*/ 	.short	0x0008
        /*0062*/ 	.short	0x002c
        /*0064*/ 	.byte	0x00, 0xf0, 0x11, 0x00


	//----- nvinfo : EIATTR_KPARAM_INFO
	.align		4
.L_19:
        /*0068*/ 	.byte	0x04, 0x17
        /*006a*/ 	.short	(.L_21 - .L_20)
.L_20:
        /*006c*/ 	.word	0x00000000
        /*0070*/ 	.short	0x0007
        /*0072*/ 	.short	0x0028
        /*0074*/ 	.byte	0x00, 0xf0, 0x11, 0x00


	//----- nvinfo : EIATTR_KPARAM_INFO
	.align		4
.L_21:
        /*0078*/ 	.byte	0x04, 0x17
        /*007a*/ 	.short	(.L_23 - .L_22)
.L_22:
        /*007c*/ 	.word	0x00000000
        /*0080*/ 	.short	0x0006
        /*0082*/ 	.short	0x0024
        /*0084*/ 	.byte	0x00, 0xf0, 0x11, 0x00


	//----- nvinfo : EIATTR_KPARAM_INFO
	.align		4
.L_23:
        /*0088*/ 	.byte	0x04, 0x17
        /*008a*/ 	.short	(.L_25 - .L_24)
.L_24:
        /*008c*/ 	.word	0x00000000
        /*0090*/ 	.short	0x0005
        /*0092*/ 	.short	0x0020
        /*0094*/ 	.byte	0x00, 0xf0, 0x11, 0x00


	//----- nvinfo : EIATTR_KPARAM_INFO
	.align		4
.L_25:
        /*0098*/ 	.byte	0x04, 0x17
        /*009a*/ 	.short	(.L_27 - .L_26)
.L_26:
        /*009c*/ 	.word	0x00000000
        /*00a0*/ 	.short	0x0004
        /*00a2*/ 	.short	0x001c
        /*00a4*/ 	.byte	0x00, 0xf0, 0x11, 0x00


	//----- nvinfo : EIATTR_KPARAM_INFO
	.align		4
.L_27:
        /*00a8*/ 	.byte	0x04, 0x17
        /*00aa*/ 	.short	(.L_29 - .L_28)
.L_28:
        /*00ac*/ 	.word	0x00000000
        /*00b0*/ 	.short	0x0003
        /*00b2*/ 	.short	0x0018
        /*00b4*/ 	.byte	0x00, 0xf0, 0x11, 0x00


	//----- nvinfo : EIATTR_KPARAM_INFO
	.align		4
.L_29:
        /*00b8*/ 	.byte	0x04, 0x17
        /*00ba*/ 	.short	(.L_31 - .L_30)
.L_30:
        /*00bc*/ 	.word	0x00000000
        /*00c0*/ 	.short	0x0002
        /*00c2*/ 	.short	0x0010
        /*00c4*/ 	.byte	0x00, 0xf4, 0x21, 0x00


	//----- nvinfo : EIATTR_KPARAM_INFO
	.align		4
.L_31:
        /*00c8*/ 	.byte	0x04, 0x17
        /*00ca*/ 	.short	(.L_33 - .L_32)
.L_32:
        /*00cc*/ 	.word	0x00000000
        /*00d0*/ 	.short	0x0001
        /*00d2*/ 	.short	0x0008
        /*00d4*/ 	.byte	0x00, 0xf4, 0x21, 0x00


	//----- nvinfo : EIATTR_KPARAM_INFO
	.align		4
.L_33:
        /*00d8*/ 	.byte	0x04, 0x17
        /*00da*/ 	.short	(.L_35 - .L_34)
.L_34:
        /*00dc*/ 	.word	0x00000000
        /*00e0*/ 	.short	0x0000
        /*00e2*/ 	.short	0x0000
        /*00e4*/ 	.byte	0x00, 0xf4, 0x21, 0x00


	//----- nvinfo : EIATTR_SPARSE_MMA_MASK
	.align		4
.L_35:
        /*00e8*/ 	.byte	0x03, 0x50
        /*00ea*/ 	.short	0x0000


	//----- nvinfo : EIATTR_MAXREG_COUNT
	.align		4
        /*00ec*/ 	.byte	0x03, 0x1b
        /*00ee*/ 	.short	0x00ff


	//----- nvinfo : EIATTR_NUM_BARRIERS
	.align		4
        /*00f0*/ 	.byte	0x02, 0x4c
        /*00f2*/ 	.byte	0x01
	.zero		1


	//----- nvinfo : EIATTR_MERCURY_ISA_VERSION
	.align		4
        /*00f4*/ 	.byte	0x03, 0x5f
        /*00f6*/ 	.short	0x0101


	//----- nvinfo : EIATTR_EXIT_INSTR_OFFSETS
	.align		4
        /*00f8*/ 	.byte	0x04, 0x1c
        /*00fa*/ 	.short	(.L_37 - .L_36)


	//   ....[0]....
.L_36:
        /*00fc*/ 	.word	0x000097c0


	//   ....[1]....
        /*0100*/ 	.word	0x000097f0


	//----- nvinfo : EIATTR_REQNTID
	.align		4
.L_37:
        /*0104*/ 	.byte	0x04, 0x10
        /*0106*/ 	.short	(.L_39 - .L_38)
.L_38:
        /*0108*/ 	.word	0x00000080
        /*010c*/ 	.word	0x00000001
        /*0110*/ 	.word	0x00000001


	//----- nvinfo : EIATTR_CBANK_PARAM_SIZE
	.align		4
.L_39:
        /*0114*/ 	.byte	0x03, 0x19
        /*0116*/ 	.short	0x0050


	//----- nvinfo : EIATTR_PARAM_CBANK
	.align		4
        /*0118*/ 	.byte	0x04, 0x0a
        /*011a*/ 	.short	(.L_41 - .L_40)
	.align		4
.L_40:
        /*011c*/ 	.word	index@(.nv.constant0.matmul_kernel)
        /*0120*/ 	.short	0x0210
        /*0122*/ 	.short	0x0050


	//----- nvinfo : EIATTR_SW_WAR
	.align		4
.L_41:
        /*0124*/ 	.byte	0x04, 0x36
        /*0126*/ 	.short	(.L_43 - .L_42)
.L_42:
        /*0128*/ 	.word	0x00000008
.L_43:


//--------------------- .nv.callgraph             --------------------------
	.section	.nv.callgraph,"",@"SHT_CUDA_CALLGRAPH"
	.align	4
	.sectionentsize	8
	.align		4
        /*0000*/ 	.word	0x00000000
	.align		4
        /*0004*/ 	.word	0xffffffff
	.align		4
        /*0008*/ 	.word	0x00000000
	.align		4
        /*000c*/ 	.word	0xfffffffe
	.align		4
        /*0010*/ 	.word	0x00000000
	.align		4
        /*0014*/ 	.word	0xfffffffd
	.align		4
        /*0018*/ 	.word	0x00000000
	.align		4
        /*001c*/ 	.word	0xfffffffc


//--------------------- .text.matmul_kernel       --------------------------
	.section	.text.matmul_kernel,"ax",@progbits
	.align	128
        .global         matmul_kernel
        .type           matmul_kernel,@function
        .size           matmul_kernel,(.L_x_3 - matmul_kernel)
        .other          matmul_kernel,@"STO_CUDA_ENTRY STV_DEFAULT"
matmul_kernel:
.text.matmul_kernel:
[----:B------:R-:W-:Y:S08]  /*0000*/  LDC R1, c[0x0][0x28] ;  /* 0x00000a00ff017b82 */ /* 0x000ff00000000800 */
[----:B------:R-:W0:Y:S01]  /*0010*/  LDC.64 R48, c[0x0][0x228] ;  /* 0x00008a00ff307b82 */ /* 0x000e220000000a00 */
[----:B------:R-:W1:Y:S01]  /*0020*/  S2R R5, SR_CTAID.X ;  /* 0x0000000000057919 */ /* 0x000e620000002500 */
[----:B------:R-:W-:Y:S01]  /*0030*/  UMOV UR4, 0x400 ;  /* 0x0000040000047882 */ /* 0x000fe20000000000 */
[----:B------:R-:W-:Y:S01]  /*0040*/  ULDC.64 UR14, c[0x0][0x208] ;  /* 0x00008200000e7ab9 */ /* 0x000fe20000000a00 */
[----:B------:R-:W-:-:S02]  /*0050*/  CS2R R24, SRZ ;  /* 0x0000000000187805 */ /* 0x000fc4000001ff00 */
[----:B------:R-:W-:Y:S02]  /*0060*/  CS2R R26, SRZ ;  /* 0x00000000001a7805 */ /* 0x000fe4000001ff00 */
[----:B------:R-:W-:Y:S02]  /*0070*/  CS2R R28, SRZ ;  /* 0x00000000001c7805 */ /* 0x000fe4000001ff00 */
[----:B------:R-:W-:Y:S01]  /*0080*/  CS2R R30, SRZ ;  /* 0x00000000001e7805 */ /* 0x000fe2000001ff00 */
[----:B------:R-:W2:Y:S01]  /*0090*/  S2UR UR12, SR_CgaCtaId ;  /* 0x00000000000c79c3 */ /* 0x000ea20000008800 */
[----:B------:R-:W-:Y:S02]  /*00a0*/  CS2R R32, SRZ ;  /* 0x0000000000207805 */ /* 0x000fe4000001ff00 */
[----:B------:R-:W-:Y:S02]  /*00b0*/  CS2R R34, SRZ ;  /* 0x0000000000227805 */ /* 0x000fe4000001ff00 */
[----:B------:R-:W-:-:S02]  /*00c0*/  CS2R R36, SRZ ;  /* 0x0000000000247805 */ /* 0x000fc4000001ff00 */
[----:B------:R-:W-:Y:S02]  /*00d0*/  CS2R R38, SRZ ;  /* 0x0000000000267805 */ /* 0x000fe4000001ff00 */
[----:B------:R-:W-:Y:S02]  /*00e0*/  CS2R R40, SRZ ;  /* 0x0000000000287805 */ /* 0x000fe4000001ff00 */
[----:B------:R-:W-:Y:S02]  /*00f0*/  CS2R R42, SRZ ;  /* 0x00000000002a7805 */ /* 0x000fe4000001ff00 */
        /* <DEDUP_REMOVED lines=8> */
[----:B------:R-:W-:Y:S01]  /*0180*/  CS2R R128, SRZ ;  /* 0x0000000000807805 */ /* 0x000fe2000001ff00 */
[----:B0-----:R-:W-:Y:S01]  /*0190*/  VIADD R0, R49, 0x7f ;  /* 0x0000007f31007836 */ /* 0x001fe20000000000 */
[----:B------:R-:W-:-:S02]  /*01a0*/  CS2R R130, SRZ ;  /* 0x0000000000827805 */ /* 0x000fc4000001ff00 */
[----:B------:R-:W-:Y:S02]  /*01b0*/  CS2R R64, SRZ ;  /* 0x0000000000407805 */ /* 0x000fe4000001ff00 */
[----:B------:R-:W-:Y:S02]  /*01c0*/  CS2R R66, SRZ ;  /* 0x0000000000427805 */ /* 0x000fe4000001ff00 */
[----:B------:R-:W-:Y:S02]  /*01d0*/  CS2R R68, SRZ ;  /* 0x0000000000447805 */ /* 0x000fe4000001ff00 */
[----:B------:R-:W-:Y:S02]  /*01e0*/  SHF.R.S32.HI R3, RZ, 0x1f, R0 ;  /* 0x0000001fff037819 */ /* 0x000fe40000011400 */
[----:B------:R-:W-:Y:S02]  /*01f0*/  CS2R R70, SRZ ;  /* 0x0000000000467805 */ /* 0x000fe4000001ff00 */
[----:B------:R-:W-:Y:S01]  /*0200*/  CS2R R72, SRZ ;  /* 0x0000000000487805 */ /* 0x000fe2000001ff00 */
[----:B--2---:R-:W-:Y:S01]  /*0210*/  ULEA UR12, UR12, UR4, 0x18 ;  /* 0x000000040c0c7291 */ /* 0x004fe2000f8ec03f */
[----:B------:R-:W-:-:S02]  /*0220*/  LEA.HI R3, R3, R0, RZ, 0x7 ;  /* 0x0000000003037211 */ /* 0x000fc400078f38ff */
[----:B------:R-:W-:Y:S02]  /*0230*/  CS2R R74, SRZ ;  /* 0x00000000004a7805 */ /* 0x000fe4000001ff00 */
[----:B-1----:R-:W-:Y:S02]  /*0240*/  IABS R8, R5 ;  /* 0x0000000500087213 */ /* 0x002fe40000000000 */
[----:B------:R-:W-:Y:S02]  /*0250*/  CS2R R76, SRZ ;  /* 0x00000000004c7805 */ /* 0x000fe4000001ff00 */
[----:B------:R-:W-:Y:S02]  /*0260*/  SHF.R.S32.HI R3, RZ, 0x7, R3 ;  /* 0x00000007ff037819 */ /* 0x000fe40000011403 */
[----:B------:R-:W-:Y:S02]  /*0270*/  CS2R R78, SRZ ;  /* 0x00000000004e7805 */ /* 0x000fe4000001ff00 */
[----:B------:R-:W-:-:S02]  /*0280*/  CS2R R80, SRZ ;  /* 0x0000000000507805 */ /* 0x000fc4000001ff00 */
[----:B------:R-:W-:Y:S02]  /*0290*/  CS2R R82, SRZ ;  /* 0x0000000000527805 */ /* 0x000fe4000001ff00 */
[----:B------:R-:W-:Y:S01]  /*02a0*/  CS2R R84, SRZ ;  /* 0x0000000000547805 */ /* 0x000fe2000001ff00 */
[----:B------:R-:W-:Y:S01]  /*02b0*/  IMAD.SHL.U32 R4, R3, 0x4, RZ ;  /* 0x0000000403047824 */ /* 0x000fe200078e00ff */
[----:B------:R-:W-:-:S04]  /*02c0*/  CS2R R86, SRZ ;  /* 0x0000000000567805 */ /* 0x000fc8000001ff00 */
[-C--:B------:R-:W-:Y:S02]  /*02d0*/  IABS R7, R4.reuse ;  /* 0x0000000400077213 */ /* 0x080fe40000000000 */
[----:B------:R-:W-:Y:S02]  /*02e0*/  IABS R10, R4 ;  /* 0x00000004000a7213 */ /* 0x000fe40000000000 */
[----:B------:R-:W0:Y:S08]  /*02f0*/  I2F.RP R0, R7 ;  /* 0x0000000700007306 */ /* 0x000e300000209400 */
[----:B0-----:R-:W0:Y:S02]  /*0300*/  MUFU.RCP R0, R0 ;  /* 0x0000000000007308 */ /* 0x001e240000001000 */
[----:B0-----:R-:W-:-:S02]  /*0310*/  VIADD R2, R0, 0xffffffe ;  /* 0x0ffffffe00027836 */ /* 0x001fc40000000000 */
[----:B------:R-:W-:-:S04]  /*0320*/  IMAD.MOV R0, RZ, RZ, -R10 ;  /* 0x000000ffff007224 */ /* 0x000fc800078e0a0a */
[----:B------:R0:W1:Y:S02]  /*0330*/  F2I.FTZ.U32.TRUNC.NTZ R3, R2 ;  /* 0x0000000200037305 */ /* 0x000064000021f000 */
[----:B0-----:R-:W-:Y:S02]  /*0340*/  IMAD.MOV.U32 R2, RZ, RZ, RZ ;  /* 0x000000ffff027224 */ /* 0x001fe400078e00ff */
[----:B-1----:R-:W-:-:S04]  /*0350*/  IMAD.MOV R6, RZ, RZ, -R3 ;  /* 0x000000ffff067224 */ /* 0x002fc800078e0a03 */
[----:B------:R-:W-:Y:S02]  /*0360*/  IMAD R9, R6, R7, RZ ;  /* 0x0000000706097224 */ /* 0x000fe400078e02ff */
[----:B------:R-:W-:Y:S02]  /*0370*/  IMAD.MOV.U32 R6, RZ, RZ, R8 ;  /* 0x000000ffff067224 */ /* 0x000fe400078e0008 */
[----:B------:R-:W-:-:S06]  /*0380*/  IMAD.HI.U32 R3, R3, R9, R2 ;  /* 0x0000000903037227 */ /* 0x000fcc00078e0002 */
[----:B------:R-:W-:-:S04]  /*0390*/  IMAD.HI.U32 R3, R3, R6, RZ ;  /* 0x0000000603037227 */ /* 0x000fc800078e00ff */
[----:B------:R-:W-:-:S05]  /*03a0*/  IMAD R0, R3, R0, R6 ;  /* 0x0000000003007224 */ /* 0x000fca00078e0206 */
[----:B------:R-:W-:-:S13]  /*03b0*/  ISETP.GT.U32.AND P1, PT, R7, R0, PT ;  /* 0x000000000700720c */ /* 0x000fda0003f24070 */
[----:B------:R-:W-:Y:S02]  /*03c0*/  @!P1 IMAD.IADD R0, R0, 0x1, -R7 ;  /* 0x0000000100009824 */ /* 0x000fe400078e0a07 */
[----:B------:R-:W-:Y:S01]  /*03d0*/  @!P1 VIADD R3, R3, 0x1 ;  /* 0x0000000103039836 */ /* 0x000fe20000000000 */
[----:B------:R-:W-:Y:S02]  /*03e0*/  ISETP.NE.AND P1, PT, R4, RZ, PT ;  /* 0x000000ff0400720c */ /* 0x000fe40003f25270 */
[----:B------:R-:W-:Y:S02]  /*03f0*/  ISETP.GE.U32.AND P0, PT, R0, R7, PT ;  /* 0x000000070000720c */ /* 0x000fe40003f06070 */
[----:B------:R-:W-:-:S04]  /*0400*/  LOP3.LUT R0, R5, R4, RZ, 0x3c, !PT ;  /* 0x0000000405007212 */ /* 0x000fc800078e3cff */
[----:B------:R-:W-:Y:S01]  /*0410*/  ISETP.GE.AND P2, PT, R0, RZ, PT ;  /* 0x000000ff0000720c */ /* 0x000fe20003f46270 */
[----:B------:R-:W-:-:S06]  /*0420*/  VIADD R0, R48, 0x7f ;  /* 0x0000007f30007836 */ /* 0x000fcc0000000000 */
[----:B------:R-:W-:-:S04]  /*0430*/  @P0 VIADD R3, R3, 0x1 ;  /* 0x0000000103030836 */ /* 0x000fc80000000000 */
[----:B------:R-:W-:Y:S01]  /*0440*/  IMAD.MOV.U32 R2, RZ, RZ, R3 ;  /* 0x000000ffff027224 */ /* 0x000fe200078e0003 */
[----:B------:R-:W-:-:S03]  /*0450*/  SHF.R.S32.HI R3, RZ, 0x1f, R0 ;  /* 0x0000001fff037819 */ /* 0x000fc60000011400 */
[----:B------:R-:W-:Y:S01]  /*0460*/  @!P2 IMAD.MOV R2, RZ, RZ, -R2 ;  /* 0x000000ffff02a224 */ /* 0x000fe200078e0a02 */
[----:B------:R-:W-:Y:S02]  /*0470*/  @!P1 LOP3.LUT R2, RZ, R4, RZ, 0x33, !PT ;  /* 0x00000004ff029212 */ /* 0x000fe400078e33ff */
[----:B------:R-:W-:-:S03]  /*0480*/  LEA.HI R3, R3, R0, RZ, 0x7 ;  /* 0x0000000003037211 */ /* 0x000fc600078f38ff */
[----:B------:R-:W-:Y:S02]  /*0490*/  IMAD.SHL.U32 R250, R2, 0x4, RZ ;  /* 0x0000000402fa7824 */ /* 0x000fe400078e00ff */
[----:B------:R-:W-:-:S03]  /*04a0*/  IMAD.MOV R2, RZ, RZ, -R2 ;  /* 0x000000ffff027224 */ /* 0x000fc600078e0a02 */
[----:B------:R-:W-:Y:S01]  /*04b0*/  LEA.HI.SX32 R3, R3, -R250, 0x19 ;  /* 0x800000fa03037211 */ /* 0x000fe200078fcaff */
[----:B------:R-:W-:-:S03]  /*04c0*/  IMAD R4, R4, R2, R5 ;  /* 0x0000000204047224 */ /* 0x000fc600078e0205 */
[----:B------:R-:W-:Y:S02]  /*04d0*/  VIMNMX R11, R3, 0x4, PT ;  /* 0x00000004030b7848 */ /* 0x000fe40003fe0100 */
[----:B------:R-:W-:Y:S02]  /*04e0*/  IABS R9, R4 ;  /* 0x0000000400097213 */ /* 0x000fe40000000000 */
[----:B------:R-:W-:-:S04]  /*04f0*/  IABS R7, R11 ;  /* 0x0000000b00077213 */ /* 0x000fc80000000000 */
[----:B------:R-:W0:Y:S08]  /*0500*/  I2F.RP R0, R7 ;  /* 0x0000000700007306 */ /* 0x000e300000209400 */
[----:B0-----:R-:W0:Y:S02]  /*0510*/  MUFU.RCP R0, R0 ;  /* 0x0000000000007308 */ /* 0x001e240000001000 */
[----:B0-----:R-:W-:-:S06]  /*0520*/  VIADD R3, R0, 0xffffffe ;  /* 0x0ffffffe00037836 */ /* 0x001fcc0000000000 */
[----:B------:R-:W0:Y:S02]  /*0530*/  F2I.FTZ.U32.TRUNC.NTZ R3, R3 ;  /* 0x0000000300037305 */ /* 0x000e24000021f000 */
[----:B0-----:R-:W-:-:S04]  /*0540*/  IMAD.MOV R6, RZ, RZ, -R3 ;  /* 0x000000ffff067224 */ /* 0x001fc800078e0a03 */
[----:B------:R-:W-:Y:S01]  /*0550*/  IMAD.MOV.U32 R2, RZ, RZ, R6 ;  /* 0x000000ffff027224 */ /* 0x000fe200078e0006 */
[----:B------:R-:W-:-:S03]  /*0560*/  IABS R6, R11 ;  /* 0x0000000b00067213 */ /* 0x000fc60000000000 */
[----:B------:R-:W-:Y:S02]  /*0570*/  IMAD R5, R2, R7, RZ ;  /* 0x0000000702057224 */ /* 0x000fe400078e02ff */
[----:B------:R-:W-:Y:S02]  /*0580*/  IMAD.MOV.U32 R2, RZ, RZ, RZ ;  /* 0x000000ffff027224 */ /* 0x000fe400078e00ff */
[----:B------:R-:W-:Y:S02]  /*0590*/  IMAD.MOV R0, RZ, RZ, -R6 ;  /* 0x000000ffff007224 */ /* 0x000fe400078e0a06 */
[----:B------:R-:W-:Y:S02]  /*05a0*/  IMAD.HI.U32 R2, R3, R5, R2 ;  /* 0x0000000503027227 */ /* 0x000fe400078e0002 */
[----:B------:R-:W0:Y:S04]  /*05b0*/  LDC R5, c[0x0][0x230] ;  /* 0x00008c00ff057b82 */ /* 0x000e280000000800 */
[----:B------:R-:W-:-:S04]  /*05c0*/  IMAD.HI.U32 R2, R2, R9, RZ ;  /* 0x0000000902027227 */ /* 0x000fc800078e00ff */
[----:B------:R-:W-:-:S05]  /*05d0*/  IMAD R0, R2, R0, R9 ;  /* 0x0000000002007224 */ /* 0x000fca00078e0209 */
[----:B------:R-:W-:Y:S01]  /*05e0*/  ISETP.GT.U32.AND P1, PT, R7, R0, PT ;  /* 0x000000000700720c */ /* 0x000fe20003f24070 */
[----:B0-----:R-:W-:-:S12]  /*05f0*/  VIADD R5, R5, 0x1f ;  /* 0x0000001f05057836 */ /* 0x001fd80000000000 */
[----:B------:R-:W-:Y:S02]  /*0600*/  @!P1 IMAD.IADD R0, R0, 0x1, -R7 ;  /* 0x0000000100009824 */ /* 0x000fe400078e0a07 */
[----:B------:R-:W-:Y:S01]  /*0610*/  @!P1 VIADD R2, R2, 0x1 ;  /* 0x0000000102029836 */ /* 0x000fe20000000000 */
[----:B------:R-:W-:Y:S02]  /*0620*/  ISETP.NE.AND P1, PT, R11, RZ, PT ;  /* 0x000000ff0b00720c */ /* 0x000fe40003f25270 */
[----:B------:R-:W-:Y:S02]  /*0630*/  ISETP.GE.U32.AND P0, PT, R0, R7, PT ;  /* 0x000000070000720c */ /* 0x000fe40003f06070 */
[----:B------:R-:W0:Y:S01]  /*0640*/  S2R R7, SR_TID.X ;  /* 0x0000000000077919 */ /* 0x000e220000002100 */
[----:B------:R-:W-:-:S04]  /*0650*/  LOP3.LUT R0, R4, R11, RZ, 0x3c, !PT ;  /* 0x0000000b04007212 */ /* 0x000fc800078e3cff */
[----:B------:R-:W-:-:S06]  /*0660*/  ISETP.GE.AND P2, PT, R0, RZ, PT ;  /* 0x000000ff0000720c */ /* 0x000fcc0003f46270 */
[----:B------:R-:W-:Y:S01]  /*0670*/  @P0 VIADD R2, R2, 0x1 ;  /* 0x0000000102020836 */ /* 0x000fe20000000000 */
[----:B------:R-:W-:-:S06]  /*0680*/  ISETP.GE.AND P0, PT, R5, 0x20, PT ;  /* 0x000000200500780c */ /* 0x000fcc0003f06270 */
[----:B------:R-:W-:Y:S01]  /*0690*/  @!P2 IMAD.MOV R2, RZ, RZ, -R2 ;  /* 0x000000ffff02a224 */ /* 0x000fe200078e0a02 */
[----:B------:R-:W-:-:S05]  /*06a0*/  @!P1 LOP3.LUT R2, RZ, R11, RZ, 0x33, !PT ;  /* 0x0000000bff029212 */ /* 0x000fca00078e33ff */
[----:B------:R-:W-:-:S04]  /*06b0*/  IMAD.MOV R0, RZ, RZ, -R2 ;  /* 0x000000ffff007224 */ /* 0x000fc800078e0a02 */
[----:B------:R-:W-:Y:S01]  /*06c0*/  IMAD R0, R11, R0, R4 ;  /* 0x000000000b007224 */ /* 0x000fe200078e0204 */
[----:B0-----:R-:W-:-:S03]  /*06d0*/  LOP3.LUT R251, R7, 0x7f, RZ, 0xc0, !PT ;  /* 0x0000007f07fb7812 */ /* 0x001fc600078ec0ff */
[----:B------:R-:W-:Y:S01]  /*06e0*/  IMAD.IADD R250, R250, 0x1, R0 ;  /* 0x00000001fafa7824 */ /* 0x000fe200078e0200 */
[----:B------:R-:W-:Y:S01]  /*06f0*/  LOP3.LUT R13, R7, 0x60, RZ, 0xc0, !PT ;  /* 0x00000060070d7812 */ /* 0x000fe200078ec0ff */
[----:B------:R-:W-:Y:S02]  /*0700*/  IMAD.SHL.U32 R0, R2, 0x80, RZ ;  /* 0x0000008002007824 */ /* 0x000fe400078e00ff */
[----:B------:R-:W-:Y:S01]  /*0710*/  IMAD R250, R250, 0x80, R251 ;  /* 0x00000080fafa7824 */ /* 0x000fe200078e02fb */
[----:B------:R-:W-:Y:S06]  /*0720*/  @!P0 BRA `(.L_x_0) ;  /* 0x0000004c00348947 */ /* 0x000fec0003800000 */
[----:B------:R-:W-:Y:S01]  /*0730*/  IABS R15, R48 ;  /* 0x00000030000f7213 */ /* 0x000fe20000000000 */
[----:B------:R-:W0:Y:S01]  /*0740*/  LDC R236, c[0x0][0x23c] ;  /* 0x00008f00ffec7b82 */ /* 0x000e220000000800 */
[----:B------:R-:W-:Y:S01]  /*0750*/  IABS R6, R49 ;  /* 0x0000003100067213 */ /* 0x000fe20000000000 */
[----:B------:R-:W-:Y:S01]  /*0760*/  ULDC UR4, c[0x0][0x234] ;  /* 0x00008d0000047ab9 */ /* 0x000fe20000000800 */
[----:B------:R-:W1:Y:S01]  /*0770*/  I2F.RP R10, R15 ;  /* 0x0000000f000a7306 */ /* 0x000e620000209400 */
[----:B------:R-:W-:Y:S01]  /*0780*/  LEA.HI R30, R13, R0, RZ, 0x1b ;  /* 0x000000000d1e7211 */ /* 0x000fe200078fd8ff */
[----:B------:R-:W-:Y:S01]  /*0790*/  USHF.R.U32.HI UR13, URZ, 0x4, UR12 ;  /* 0x000000043f0d7899 */ /* 0x000fe2000801160c */
[----:B------:R-:W-:Y:S01]  /*07a0*/  ISETP.GE.AND P2, PT, R250, RZ, PT ;  /* 0x000000fffa00720c */ /* 0x000fe20003f46270 */
[----:B------:R-:W-:Y:S01]  /*07b0*/  ULDC UR6, c[0x0][0x230] ;  /* 0x00008c0000067ab9 */ /* 0x000fe20000000800 */
[----:B------:R-:W-:Y:S01]  /*07c0*/  IABS R55, R30 ;  /* 0x0000001e00377213 */ /* 0x000fe20000000000 */
[C---:B------:R-:W-:Y:S01]  /*07d0*/  VIADD R14, R30.reuse, 0x78 ;  /* 0x000000781e0e7836 */ /* 0x040fe20000000000 */
[----:B------:R-:W-:Y:S01]  /*07e0*/  USGXT.U32 UR13, UR13, 0xe ;  /* 0x0000000e0d0d789a */ /* 0x000fe20008000000 */
[----:B------:R-:W2:Y:S01]  /*07f0*/  I2F.RP R4, R6 ;  /* 0x0000000600047306 */ /* 0x000ea20000209400 */
[C---:B------:R-:W-:Y:S01]  /*0800*/  VIADD R16, R30.reuse, 0x74 ;  /* 0x000000741e107836 */ /* 0x040fe20000000000 */
[----:B------:R-:W-:Y:S01]  /*0810*/  CS2R R88, SRZ ;  /* 0x0000000000587805 */ /* 0x000fe2000001ff00 */
[----:B------:R-:W-:Y:S01]  /*0820*/  VIADD R18, R30, 0x6c ;  /* 0x0000006c1e127836 */ /* 0x000fe20000000000 */
[----:B------:R-:W-:Y:S01]  /*0830*/  ISETP.GE.AND P5, PT, R14, RZ, PT ;  /* 0x000000ff0e00720c */ /* 0x000fe20003fa6270 */
[C---:B------:R-:W-:Y:S01]  /*0840*/  VIADD R19, R30.reuse, 0x68 ;  /* 0x000000681e137836 */ /* 0x040fe20000000000 */
[----:B------:R-:W-:Y:S01]  /*0850*/  IABS R13, R16 ;  /* 0x00000010000d7213 */ /* 0x000fe20000000000 */
[C---:B------:R-:W-:Y:S01]  /*0860*/  VIADD R22, R30.reuse, 0x54 ;  /* 0x000000541e167836 */ /* 0x040fe20000000000 */
[----:B-1----:R-:W1:Y:S01]  /*0870*/  MUFU.RCP R10, R10 ;  /* 0x0000000a000a7308 */ /* 0x002e620000001000 */
[C---:B------:R-:W-:Y:S01]  /*0880*/  VIADD R20, R30.reuse, 0x58 ;  /* 0x000000581e147836 */ /* 0x040fe20000000000 */
[----:B------:R-:W-:Y:S01]  /*0890*/  IABS R17, R19 ;  /* 0x0000001300117213 */ /* 0x000fe20000000000 */
[C---:B------:R-:W-:Y:S01]  /*08a0*/  VIADD R24, R30.reuse, 0x3c ;  /* 0x0000003c1e187836 */ /* 0x040fe20000000000 */
[----:B------:R-:W-:Y:S01]  /*08b0*/  UIADD3 UR8, UP0, UR13, 0x80, URZ ;  /* 0x000000800d087890 */ /* 0x000fe2000ff1e03f */
[C---:B------:R-:W-:Y:S01]  /*08c0*/  VIADD R26, R30.reuse, 0x38 ;  /* 0x000000381e1a7836 */ /* 0x040fe20000000000 */
[----:B------:R-:W-:Y:S01]  /*08d0*/  IABS R23, R20 ;  /* 0x0000001400177213 */ /* 0x000fe20000000000 */
[C---:B------:R-:W-:Y:S01]  /*08e0*/  VIADD R28, R30.reuse, 0x34 ;  /* 0x000000341e1c7836 */ /* 0x040fe20000000000 */
[----:B--2---:R-:W2:Y:S01]  /*08f0*/  MUFU.RCP R4, R4 ;  /* 0x0000000400047308 */ /* 0x004ea20000001000 */
[----:B------:R-:W-:Y:S01]  /*0900*/  IABS R31, R24 ;  /* 0x00000018001f7213 */ /* 0x000fe20000000000 */
[C---:B------:R-:W-:Y:S01]  /*0910*/  VIADD R32, R30.reuse, 0x30 ;  /* 0x000000301e207836 */ /* 0x040fe20000000000 */
[----:B------:R-:W-:Y:S01]  /*0920*/  IABS R33, R26 ;  /* 0x0000001a00217213 */ /* 0x000fe20000000000 */
[C---:B------:R-:W-:Y:S01]  /*0930*/  VIADD R34, R30.reuse, 0x2c ;  /* 0x0000002c1e227836 */ /* 0x040fe20000000000 */
[----:B------:R-:W-:Y:S01]  /*0940*/  CS2R R90, SRZ ;  /* 0x00000000005a7805 */ /* 0x000fe2000001ff00 */
[C---:B------:R-:W-:Y:S01]  /*0950*/  VIADD R36, R30.reuse, 0x18 ;  /* 0x000000181e247836 */ /* 0x040fe20000000000 */
[----:B------:R-:W-:Y:S01]  /*0960*/  CS2R R92, SRZ ;  /* 0x00000000005c7805 */ /* 0x000fe2000001ff00 */
[----:B------:R-:W-:Y:S01]  /*0970*/  VIADD R38, R30, 0x14 ;  /* 0x000000141e267836 */ /* 0x000fe20000000000 */
[----:B------:R-:W-:Y:S01]  /*0980*/  IABS R35, R34 ;  /* 0x0000002200237213 */ /* 0x000fe20000000000 */
[----:B-1----:R-:W-:Y:S01]  /*0990*/  VIADD R8, R10, 0xffffffe ;  /* 0x0ffffffe0a087836 */ /* 0x002fe20000000000 */
[----:B------:R-:W-:Y:S01]  /*09a0*/  IABS R10, R250 ;  /* 0x000000fa000a7213 */ /* 0x000fe20000000000 */
[C---:B------:R-:W-:Y:S01]  /*09b0*/  VIADD R40, R30.reuse, 0x10 ;  /* 0x000000101e287836 */ /* 0x040fe20000000000 */
[----:B------:R-:W-:Y:S01]  /*09c0*/  IABS R41, R36 ;  /* 0x0000002400297213 */ /* 0x000fe20000000000 */
[----:B------:R1:W3:Y:S01]  /*09d0*/  F2I.FTZ.U32.TRUNC.NTZ R9, R8 ;  /* 0x0000000800097305 */ /* 0x0002e2000021f000 */
[----:B------:R-:W-:Y:S01]  /*09e0*/  IABS R43, R38 ;  /* 0x00000026002b7213 */ /* 0x000fe20000000000 */
[----:B------:R-:W-:Y:S01]  /*09f0*/  VIADD R44, R30, 0x8 ;  /* 0x000000081e2c7836 */ /* 0x000fe20000000000 */
[----:B------:R-:W-:Y:S01]  /*0a00*/  IABS R45, R40 ;  /* 0x00000028002d7213 */ /* 0x000fe20000000000 */
[----:B--2---:R-:W-:Y:S01]  /*0a10*/  VIADD R2, R4, 0xffffffe ;  /* 0x0ffffffe04027836 */ /* 0x004fe20000000000 */
[----:B------:R-:W-:Y:S01]  /*0a20*/  CS2R R94, SRZ ;  /* 0x00000000005e7805 */ /* 0x000fe2000001ff00 */
[C---:B------:R-:W-:Y:S01]  /*0a30*/  VIADD R42, R30.reuse, 0xc ;  /* 0x0000000c1e2a7836 */ /* 0x040fe20000000000 */
[----:B------:R-:W-:Y:S01]  /*0a40*/  IABS R51, R44 ;  /* 0x0000002c00337213 */ /* 0x000fe20000000000 */
[----:B------:R2:W4:Y:S01]  /*0a50*/  F2I.FTZ.U32.TRUNC.NTZ R3, R2 ;  /* 0x0000000200037305 */ /* 0x000522000021f000 */
[----:B-1----:R-:W-:Y:S01]  /*0a60*/  IMAD.MOV.U32 R8, RZ, RZ, RZ ;  /* 0x000000ffff087224 */ /* 0x002fe200078e00ff */
[----:B------:R-:W-:Y:S01]  /*0a70*/  CS2R R96, SRZ ;  /* 0x0000000000607805 */ /* 0x000fe2000001ff00 */
[----:B------:R-:W-:Y:S01]  /*0a80*/  VIADD R46, R30, 0x4 ;  /* 0x000000041e2e7836 */ /* 0x000fe20000000000 */
[----:B------:R-:W-:Y:S01]  /*0a90*/  IABS R47, R42 ;  /* 0x0000002a002f7213 */ /* 0x000fe20000000000 */
[----:B0-----:R-:W-:Y:S01]  /*0aa0*/  IMAD.SHL.U32 R242, R236, 0x20, RZ ;  /* 0x00000020ecf27824 */ /* 0x001fe200078e00ff */
[----:B------:R-:W-:Y:S01]  /*0ab0*/  CS2R R98, SRZ ;  /* 0x0000000000627805 */ /* 0x000fe2000001ff00 */
[--C-:B---3--:R-:W-:Y:S01]  /*0ac0*/  IMAD.MOV R12, RZ, RZ, -R9.reuse ;  /* 0x000000ffff0c7224 */ /* 0x108fe200078e0a09 */
[----:B------:R-:W-:Y:S01]  /*0ad0*/  IABS R53, R46 ;  /* 0x0000002e00357213 */ /* 0x000fe20000000000 */
[----:B--2---:R-:W-:Y:S01]  /*0ae0*/  IMAD.MOV.U32 R2, RZ, RZ, RZ ;  /* 0x000000ffff027224 */ /* 0x004fe200078e00ff */
[----:B------:R-:W-:Y:S01]  /*0af0*/  CS2R R100, SRZ ;  /* 0x0000000000647805 */ /* 0x000fe2000001ff00 */
[----:B------:R-:W-:Y:S01]  /*0b00*/  IMAD R11, R12, R15, RZ ;  /* 0x0000000f0c0b7224 */ /* 0x000fe200078e02ff */
[----:B------:R-:W-:Y:S01]  /*0b10*/  CS2R R102, SRZ ;  /* 0x0000000000667805 */ /* 0x000fe2000001ff00 */
[----:B------:R-:W-:Y:S01]  /*0b20*/  VIADD R12, R30, 0x7c ;  /* 0x0000007c1e0c7836 */ /* 0x000fe20000000000 */
[----:B------:R-:W-:Y:S01]  /*0b30*/  CS2R R104, SRZ ;  /* 0x0000000000687805 */ /* 0x000fe2000001ff00 */
[----:B------:R-:W-:Y:S01]  /*0b40*/  IMAD.HI.U32 R9, R9, R11, R8 ;  /* 0x0000000b09097227 */ /* 0x000fe200078e0008 */
[----:B------:R-:W-:-:S02]  /*0b50*/  CS2R R106, SRZ ;  /* 0x00000000006a7805 */ /* 0x000fc4000001ff00 */
[----:B------:R-:W-:Y:S02]  /*0b60*/  CS2R R108, SRZ ;  /* 0x00000000006c7805 */ /* 0x000fe4000001ff00 */
[----:B------:R-:W-:Y:S01]  /*0b70*/  IABS R4, R12 ;  /* 0x0000000c00047213 */ /* 0x000fe20000000000 */
[----:B----4-:R-:W-:Y:S01]  /*0b80*/  IMAD.MOV R11, RZ, RZ, -R3 ;  /* 0x000000ffff0b7224 */ /* 0x010fe200078e0a03 */
[----:B------:R-:W-:Y:S01]  /*0b90*/  ISETP.GE.AND P6, PT, R12, RZ, PT ;  /* 0x000000ff0c00720c */ /* 0x000fe20003fc6270 */
[----:B------:R-:W-:Y:S01]  /*0ba0*/  IMAD.HI.U32 R9, R9, R10, RZ ;  /* 0x0000000a09097227 */ /* 0x000fe200078e00ff */
[----:B------:R-:W-:Y:S02]  /*0bb0*/  CS2R R110, SRZ ;  /* 0x00000000006e7805 */ /* 0x000fe4000001ff00 */
[----:B------:R-:W-:Y:S02]  /*0bc0*/  CS2R R112, SRZ ;  /* 0x0000000000707805 */ /* 0x000fe4000001ff00 */
[----:B------:R-:W-:Y:S01]  /*0bd0*/  CS2R R114, SRZ ;  /* 0x0000000000727805 */ /* 0x000fe2000001ff00 */
[----:B------:R-:W-:Y:S01]  /*0be0*/  IMAD.MOV R9, RZ, RZ, -R9 ;  /* 0x000000ffff097224 */ /* 0x000fe200078e0a09 */
[----:B------:R-:W-:-:S02]  /*0bf0*/  CS2R R116, SRZ ;  /* 0x0000000000747805 */ /* 0x000fc4000001ff00 */
[----:B------:R-:W-:Y:S02]  /*0c00*/  CS2R R118, SRZ ;  /* 0x0000000000767805 */ /* 0x000fe4000001ff00 */
[----:B------:R-:W-:Y:S01]  /*0c10*/  CS2R R120, SRZ ;  /* 0x0000000000787805 */ /* 0x000fe2000001ff00 */
[----:B------:R-:W-:Y:S01]  /*0c20*/  IMAD R10, R15, R9, R10 ;  /* 0x000000090f0a7224 */ /* 0x000fe200078e020a */
[----:B------:R-:W-:Y:S01]  /*0c30*/  CS2R R122, SRZ ;  /* 0x00000000007a7805 */ /* 0x000fe2000001ff00 */
[----:B------:R-:W-:Y:S01]  /*0c40*/  IMAD R9, R11, R6, RZ ;  /* 0x000000060b097224 */ /* 0x000fe200078e02ff */
[----:B------:R-:W-:Y:S01]  /*0c50*/  IABS R11, R14 ;  /* 0x0000000e000b7213 */ /* 0x000fe20000000000 */
[----:B------:R-:W-:Y:S01]  /*0c60*/  VIADD R14, R30, 0x70 ;  /* 0x000000701e0e7836 */ /* 0x000fe20000000000 */
[----:B------:R-:W-:Y:S01]  /*0c70*/  ISETP.GT.U32.AND P0, PT, R15, R10, PT ;  /* 0x0000000a0f00720c */ /* 0x000fe20003f04070 */
[----:B------:R-:W-:Y:S01]  /*0c80*/  IMAD.HI.U32 R2, R3, R9, R2 ;  /* 0x0000000903027227 */ /* 0x000fe200078e0002 */
[----:B------:R-:W-:-:S02]  /*0c90*/  CS2R R124, SRZ ;  /* 0x00000000007c7805 */ /* 0x000fc4000001ff00 */
[----:B------:R-:W-:Y:S02]  /*0ca0*/  CS2R R126, SRZ ;  /* 0x00000000007e7805 */ /* 0x000fe4000001ff00 */
[----:B------:R-:W-:Y:S01]  /*0cb0*/  CS2R R128, SRZ ;  /* 0x0000000000807805 */ /* 0x000fe2000001ff00 */
[----:B------:R-:W-:Y:S01]  /*0cc0*/  IMAD.MOV.U32 R9, RZ, RZ, R4 ;  /* 0x000000ffff097224 */ /* 0x000fe200078e0004 */
[----:B------:R-:W-:Y:S01]  /*0cd0*/  CS2R R130, SRZ ;  /* 0x0000000000827805 */ /* 0x000fe2000001ff00 */
[C---:B------:R-:W-:Y:S01]  /*0ce0*/  IMAD.HI.U32 R4, R2.reuse, R11, RZ ;  /* 0x0000000b02047227 */ /* 0x040fe200078e00ff */
[----:B------:R-:W-:Y:S02]  /*0cf0*/  CS2R R132, SRZ ;  /* 0x0000000000847805 */ /* 0x000fe4000001ff00 */
[----:B------:R-:W-:Y:S02]  /*0d00*/  CS2R R134, SRZ ;  /* 0x0000000000867805 */ /* 0x000fe4000001ff00 */
[----:B------:R-:W-:Y:S01]  /*0d10*/  CS2R R136, SRZ ;  /* 0x0000000000887805 */ /* 0x000fe2000001ff00 */
[----:B------:R-:W-:Y:S01]  /*0d20*/  IMAD.HI.U32 R3, R2, R9, RZ ;  /* 0x0000000902037227 */ /* 0x000fe200078e00ff */
[----:B------:R-:W-:-:S02]  /*0d30*/  CS2R R138, SRZ ;  /* 0x00000000008a7805 */ /* 0x000fc4000001ff00 */
[----:B------:R-:W-:Y:S02]  /*0d40*/  CS2R R140, SRZ ;  /* 0x00000000008c7805 */ /* 0x000fe4000001ff00 */
[----:B------:R-:W-:Y:S01]  /*0d50*/  CS2R R142, SRZ ;  /* 0x00000000008e7805 */ /* 0x000fe2000001ff00 */
[----:B------:R-:W-:Y:S01]  /*0d60*/  IMAD.MOV R3, RZ, RZ, -R3 ;  /* 0x000000ffff037224 */ /* 0x000fe200078e0a03 */
[----:B------:R-:W-:Y:S01]  /*0d70*/  CS2R R144, SRZ ;  /* 0x0000000000907805 */ /* 0x000fe2000001ff00 */
[----:B------:R-:W-:Y:S01]  /*0d80*/  @!P0 IMAD.IADD R10, R10, 0x1, -R15 ;  /* 0x000000010a0a8824 */ /* 0x000fe200078e0a0f */
[----:B------:R-:W-:Y:S01]  /*0d90*/  CS2R R146, SRZ ;  /* 0x0000000000927805 */ /* 0x000fe2000001ff00 */
[----:B------:R-:W-:Y:S01]  /*0da0*/  IMAD R3, R6, R3, R9 ;  /* 0x0000000306037224 */ /* 0x000fe200078e0209 */
[----:B------:R-:W-:Y:S01]  /*0db0*/  CS2R R148, SRZ ;  /* 0x0000000000947805 */ /* 0x000fe2000001ff00 */
[----:B------:R-:W-:Y:S01]  /*0dc0*/  IMAD.HI.U32 R8, R2, R13, RZ ;  /* 0x0000000d02087227 */ /* 0x000fe200078e00ff */
[----:B------:R-:W-:-:S02]  /*0dd0*/  ISETP.GT.U32.AND P1, PT, R15, R10, PT ;  /* 0x0000000a0f00720c */ /* 0x000fc40003f24070 */
[----:B------:R-:W-:Y:S02]  /*0de0*/  CS2R R150, SRZ ;  /* 0x0000000000967805 */ /* 0x000fe4000001ff00 */
[C---:B------:R-:W-:Y:S01]  /*0df0*/  ISETP.GT.U32.AND P0, PT, R6.reuse, R3, PT ;  /* 0x000000030600720c */ /* 0x040fe20003f04070 */
[----:B------:R-:W-:Y:S01]  /*0e00*/  IMAD.MOV R4, RZ, RZ, -R4 ;  /* 0x000000ffff047224 */ /* 0x000fe200078e0a04 */
[----:B------:R-:W-:Y:S01]  /*0e10*/  CS2R R56, SRZ ;  /* 0x0000000000387805 */ /* 0x000fe2000001ff00 */
[----:B------:R-:W-:Y:S01]  /*0e20*/  IMAD.MOV R8, RZ, RZ, -R8 ;  /* 0x000000ffff087224 */ /* 0x000fe200078e0a08 */
[----:B------:R-:W-:Y:S01]  /*0e30*/  CS2R R58, SRZ ;  /* 0x00000000003a7805 */ /* 0x000fe2000001ff00 */
[C---:B------:R-:W-:Y:S01]  /*0e40*/  IMAD R9, R6.reuse, R4, R11 ;  /* 0x0000000406097224 */ /* 0x040fe200078e020b */
[----:B------:R-:W-:Y:S01]  /*0e50*/  CS2R R60, SRZ ;  /* 0x00000000003c7805 */ /* 0x000fe2000001ff00 */
[----:B------:R-:W-:Y:S01]  /*0e60*/  IMAD R11, R6, R8, R13 ;  /* 0x00000008060b7224 */ /* 0x000fe200078e020d */
[----:B------:R-:W-:-:S02]  /*0e70*/  IABS R13, R14 ;  /* 0x0000000e000d7213 */ /* 0x000fc40000000000 */
[----:B------:R-:W-:Y:S02]  /*0e80*/  CS2R R62, SRZ ;  /* 0x00000000003e7805 */ /* 0x000fe4000001ff00 */
[----:B------:R-:W-:Y:S01]  /*0e90*/  ISETP.GT.U32.AND P3, PT, R6, R9, PT ;  /* 0x000000090600720c */ /* 0x000fe20003f64070 */
[----:B------:R-:W-:Y:S01]  /*0ea0*/  @!P1 IMAD.IADD R10, R10, 0x1, -R15 ;  /* 0x000000010a0a9824 */ /* 0x000fe200078e0a0f */
[----:B------:R-:W-:Y:S01]  /*0eb0*/  ISETP.GT.U32.AND P4, PT, R6, R11, PT ;  /* 0x0000000b0600720c */ /* 0x000fe20003f84070 */
[----:B------:R-:W-:Y:S01]  /*0ec0*/  @!P0 IMAD.IADD R3, R3, 0x1, -R6 ;  /* 0x0000000103038824 */ /* 0x000fe200078e0a06 */
[----:B------:R-:W-:Y:S01]  /*0ed0*/  IABS R15, R18 ;  /* 0x00000012000f7213 */ /* 0x000fe20000000000 */
[----:B------:R-:W-:Y:S01]  /*0ee0*/  IMAD.HI.U32 R4, R2, R13, RZ ;  /* 0x0000000d02047227 */ /* 0x000fe200078e00ff */
[----:B------:R-:W-:Y:S02]  /*0ef0*/  ISETP.NE.AND P1, PT, R48, RZ, PT ;  /* 0x000000ff3000720c */ /* 0x000fe40003f25270 */
[----:B------:R-:W-:-:S02]  /*0f00*/  CS2R R64, SRZ ;  /* 0x0000000000407805 */ /* 0x000fc4000001ff00 */
[----:B------:R-:W-:Y:S01]  /*0f10*/  ISETP.GT.U32.AND P0, PT, R6, R3, PT ;  /* 0x000000030600720c */ /* 0x000fe20003f04070 */
[----:B------:R-:W-:Y:S01]  /*0f20*/  IMAD.HI.U32 R8, R2, R15, RZ ;  /* 0x0000000f02087227 */ /* 0x000fe200078e00ff */
[----:B------:R-:W-:Y:S02]  /*0f30*/  CS2R R66, SRZ ;  /* 0x0000000000427805 */ /* 0x000fe4000001ff00 */
        /* <DEDUP_REMOVED lines=9> */
[----:B------:R-:W-:-:S02]  /*0fd0*/  CS2R R78, SRZ ;  /* 0x00000000004e7805 */ /* 0x000fc4000001ff00 */
[----:B------:R-:W-:Y:S02]  /*0fe0*/  CS2R R80, SRZ ;  /* 0x0000000000507805 */ /* 0x000fe4000001ff00 */
[----:B------:R-:W-:Y:S01]  /*0ff0*/  CS2R R82, SRZ ;  /* 0x0000000000527805 */ /* 0x000fe2000001ff00 */
[----:B------:R-:W-:Y:S01]  /*1000*/  @!P0 IMAD.IADD R3, R3, 0x1, -R6 ;  /* 0x0000000103038824 */ /* 0x000fe200078e0a06 */
[C---:B------:R-:W-:Y:S01]  /*1010*/  ISETP.GT.U32.AND P0, PT, R6.reuse, R11, PT ;  /* 0x0000000b0600720c */ /* 0x040fe20003f04070 */
[----:B------:R-:W-:Y:S01]  /*1020*/  IMAD.MOV R12, RZ, RZ, -R4 ;  /* 0x000000ffff0c7224 */ /* 0x000fe200078e0a04 */
[----:B------:R-:W-:Y:S01]  /*1030*/  CS2R R84, SRZ ;  /* 0x0000000000547805 */ /* 0x000fe2000001ff00 */
[----:B------:R-:W-:Y:S01]  /*1040*/  @!P3 IMAD.IADD R9, R9, 0x1, -R6 ;  /* 0x000000010909b824 */ /* 0x000fe200078e0a06 */
[----:B------:R-:W-:Y:S01]  /*1050*/  CS2R R86, SRZ ;  /* 0x0000000000567805 */ /* 0x000fe2000001ff00 */
[----:B------:R-:W-:Y:S01]  /*1060*/  IMAD.MOV.U32 R4, RZ, RZ, R10 ;  /* 0x000000ffff047224 */ /* 0x000fe200078e000a */
[----:B------:R-:W-:Y:S01]  /*1070*/  UMOV UR10, 0xfffffffe ;  /* 0xfffffffe000a7882 */ /* 0x000fe20000000000 */
[----:B------:R-:W-:Y:S01]  /*1080*/  IMAD.MOV R10, RZ, RZ, -R8 ;  /* 0x000000ffff0a7224 */ /* 0x000fe200078e0a08 */
[C---:B------:R-:W-:Y:S01]  /*1090*/  ISETP.GT.U32.AND P3, PT, R6.reuse, R9, PT ;  /* 0x000000090600720c */ /* 0x040fe20003f64070 */
[----:B------:R-:W-:Y:S01]  /*10a0*/  IMAD R13, R6, R12, R13 ;  /* 0x0000000c060d7224 */ /* 0x000fe200078e020d */
[----:B------:R-:W-:Y:S01]  /*10b0*/  UMOV UR11, 0x7fffffdf ;  /* 0x7fffffdf000b7882 */ /* 0x000fe20000000000 */
[----:B------:R-:W-:Y:S01]  /*10c0*/  @!P2 IMAD.MOV R4, RZ, RZ, -R4 ;  /* 0x000000ffff04a224 */ /* 0x000fe200078e0a04 */
[----:B------:R-:W-:Y:S01]  /*10d0*/  ISETP.GE.AND P2, PT, R16, RZ, PT ;  /* 0x000000ff1000720c */ /* 0x000fe20003f46270 */
[----:B------:R-:W-:Y:S01]  /*10e0*/  IMAD.MOV.U32 R8, RZ, RZ, R3 ;  /* 0x000000ffff087224 */ /* 0x000fe200078e0003 */
[C---:B------:R-:W-:Y:S01]  /*10f0*/  ISETP.GT.U32.AND P4, PT, R6.reuse, R13, PT ;  /* 0x0000000d0600720c */ /* 0x040fe20003f84070 */
[----:B------:R-:W-:Y:S01]  /*1100*/  IMAD R3, R6, R10, R17 ;  /* 0x0000000a06037224 */ /* 0x000fe200078e0211 */
[----:B------:R-:W-:Y:S01]  /*1110*/  @!P1 LOP3.LUT R4, RZ, R48, RZ, 0x33, !PT ;  /* 0x00000030ff049212 */ /* 0x000fe200078e33ff */
[----:B------:R-:W-:Y:S01]  /*1120*/  VIADD R16, R30, 0x64 ;  /* 0x000000641e107836 */ /* 0x000fe20000000000 */
[----:B------:R-:W-:Y:S01]  /*1130*/  ISETP.GE.AND P1, PT, R14, RZ, PT ;  /* 0x000000ff0e00720c */ /* 0x000fe20003f26270 */
[--C-:B------:R-:W-:Y:S01]  /*1140*/  @!P0 IMAD.IADD R11, R11, 0x1, -R6.reuse ;  /* 0x000000010b0b8824 */ /* 0x100fe200078e0a06 */
[----:B------:R-:W-:Y:S01]  /*1150*/  ISETP.GT.U32.AND P0, PT, R6, R3, PT ;  /* 0x000000030600720c */ /* 0x000fe20003f04070 */
[----:B------:R-:W-:Y:S01]  /*1160*/  @!P3 IMAD.IADD R9, R9, 0x1, -R6 ;  /* 0x000000010909b824 */ /* 0x000fe200078e0a06 */
[----:B------:R-:W-:Y:S01]  /*1170*/  IABS R12, R16 ;  /* 0x00000010000c7213 */ /* 0x000fe20000000000 */
[----:B------:R-:W-:Y:S01]  /*1180*/  VIADD R14, R30, 0x60 ;  /* 0x000000601e0e7836 */ /* 0x000fe20000000000 */
[----:B------:R-:W-:Y:S01]  /*1190*/  ISETP.GE.AND P3, PT, R18, RZ, PT ;  /* 0x000000ff1200720c */ /* 0x000fe20003f66270 */
[----:B------:R-:W-:Y:S01]  /*11a0*/  @!P6 IMAD.MOV R8, RZ, RZ, -R8 ;  /* 0x000000ffff08e224 */ /* 0x000fe200078e0a08 */
[----:B------:R-:W-:Y:S01]  /*11b0*/  ISETP.GT.U32.AND P6, PT, R6, R15, PT ;  /* 0x0000000f0600720c */ /* 0x000fe20003fc4070 */
[----:B------:R-:W-:Y:S01]  /*11c0*/  IMAD.MOV.U32 R17, RZ, RZ, R12 ;  /* 0x000000ffff117224 */ /* 0x000fe200078e000c */
[----:B------:R-:W-:Y:S01]  /*11d0*/  UMOV UR7, 0x80000020 ;  /* 0x8000002000077882 */ /* 0x000fe20000000000 */
[----:B------:R-:W-:Y:S01]  /*11e0*/  @!P4 IMAD.IADD R13, R13, 0x1, -R6 ;  /* 0x000000010d0dc824 */ /* 0x000fe200078e0a06 */
[----:B------:R-:W-:Y:S01]  /*11f0*/  ISETP.GE.AND P4, PT, R19, RZ, PT ;  /* 0x000000ff1300720c */ /* 0x000fe20003f86270 */
[----:B------:R-:W-:Y:S01]  /*1200*/  IMAD.HI.U32 R12, R2, R17, RZ ;  /* 0x00000011020c7227 */ /* 0x000fe200078e00ff */
[----:B------:R-:W-:-:S03]  /*1210*/  IABS R19, R14 ;  /* 0x0000000e00137213 */ /* 0x000fc60000000000 */
[----:B------:R-:W-:Y:S02]  /*1220*/  IMAD.MOV.U32 R10, RZ, RZ, R9 ;  /* 0x000000ffff0a7224 */ /* 0x000fe400078e0009 */
[----:B------:R-:W-:Y:S02]  /*1230*/  @!P0 IMAD.IADD R3, R3, 0x1, -R6 ;  /* 0x0000000103038824 */ /* 0x000fe400078e0a06 */
[----:B------:R-:W-:Y:S02]  /*1240*/  IMAD.MOV R12, RZ, RZ, -R12 ;  /* 0x000000ffff0c7224 */ /* 0x000fe400078e0a0c */
[----:B------:R-:W-:Y:S01]  /*1250*/  @!P5 IMAD.MOV R10, RZ, RZ, -R10 ;  /* 0x000000ffff0ad224 */ /* 0x000fe200078e0a0a */
[C---:B------:R-:W-:Y:S01]  /*1260*/  ISETP.GT.U32.AND P5, PT, R6.reuse, R13, PT ;  /* 0x0000000d0600720c */ /* 0x040fe20003fa4070 */
[C---:B------:R-:W-:Y:S01]  /*1270*/  IMAD R9, R6.reuse, R12, R17 ;  /* 0x0000000c06097224 */ /* 0x040fe200078e0211 */
[----:B------:R-:W-:Y:S01]  /*1280*/  ISETP.GT.U32.AND P0, PT, R6, R3, PT ;  /* 0x000000030600720c */ /* 0x000fe20003f04070 */
[----:B------:R-:W-:-:S04]  /*1290*/  IMAD.HI.U32 R12, R2, R19, RZ ;  /* 0x00000013020c7227 */ /* 0x000fc800078e00ff */
[----:B------:R-:W-:Y:S02]  /*12a0*/  IMAD.MOV R12, RZ, RZ, -R12 ;  /* 0x000000ffff0c7224 */ /* 0x000fe400078e0a0c */
[--C-:B------:R-:W-:Y:S02]  /*12b0*/  @!P6 IMAD.IADD R15, R15, 0x1, -R6.reuse ;  /* 0x000000010f0fe824 */ /* 0x100fe400078e0a06 */
[C---:B------:R-:W-:Y:S02]  /*12c0*/  IMAD R17, R6.reuse, R12, R19 ;  /* 0x0000000c06117224 */ /* 0x040fe400078e0213 */
[--C-:B------:R-:W-:Y:S01]  /*12d0*/  @!P5 IMAD.IADD R13, R13, 0x1, -R6.reuse ;  /* 0x000000010d0dd824 */ /* 0x100fe200078e0a06 */
[----:B------:R-:W-:Y:S01]  /*12e0*/  ISETP.GT.U32.AND P6, PT, R6, R15, PT ;  /* 0x0000000f0600720c */ /* 0x000fe20003fc4070 */
[----:B------:R-:W-:Y:S01]  /*12f0*/  VIADD R18, R30, 0x5c ;  /* 0x0000005c1e127836 */ /* 0x000fe20000000000 */
[C---:B------:R-:W-:Y:S01]  /*1300*/  ISETP.GT.U32.AND P5, PT, R6.reuse, R9, PT ;  /* 0x000000090600720c */ /* 0x040fe20003fa4070 */
[----:B------:R-:W-:Y:S01]  /*1310*/  @!P0 IMAD.IADD R3, R3, 0x1, -R6 ;  /* 0x0000000103038824 */ /* 0x000fe200078e0a06 */
[----:B------:R-:W-:Y:S01]  /*1320*/  ISETP.GT.U32.AND P0, PT, R6, R17, PT ;  /* 0x000000110600720c */ /* 0x000fe20003f04070 */
[----:B------:R-:W-:Y:S01]  /*1330*/  @!P2 IMAD.MOV R11, RZ, RZ, -R11 ;  /* 0x000000ffff0ba224 */ /* 0x000fe200078e0a0b */
[----:B------:R-:W-:Y:S01]  /*1340*/  IABS R21, R18 ;  /* 0x0000001200157213 */ /* 0x000fe20000000000 */
[----:B------:R-:W-:Y:S01]  /*1350*/  @!P1 IMAD.MOV R13, RZ, RZ, -R13 ;  /* 0x000000ffff0d9224 */ /* 0x000fe200078e0a0d */
[----:B------:R-:W-:Y:S01]  /*1360*/  ISETP.GE.AND P2, PT, R16, RZ, PT ;  /* 0x000000ff1000720c */ /* 0x000fe20003f46270 */
[----:B------:R-:W-:Y:S01]  /*1370*/  IMAD R4, R4, UR4, RZ ;  /* 0x0000000404047c24 */ /* 0x000fe2000f8e02ff */
[----:B------:R-:W-:Y:S01]  /*1380*/  ISETP.GE.AND P1, PT, R18, RZ, PT ;  /* 0x000000ff1200720c */ /* 0x000fe20003f26270 */
[----:B------:R-:W-:Y:S01]  /*1390*/  IMAD.HI.U32 R12, R2, R21, RZ ;  /* 0x00000015020c7227 */ /* 0x000fe200078e00ff */
[----:B------:R-:W-:-:S03]  /*13a0*/  ULDC.64 UR4, c[0x0][0x210] ;  /* 0x0000840000047ab9 */ /* 0x000fc60000000a00 */
[--C-:B------:R-:W-:Y:S01]  /*13b0*/  @!P6 IMAD.IADD R15, R15, 0x1, -R6.reuse ;  /* 0x000000010f0fe824 */ /* 0x100fe200078e0a06 */
[----:B------:R-:W-:Y:S01]  /*13c0*/  ISETP.GE.AND P6, PT, R14, RZ, PT ;  /* 0x000000ff0e00720c */ /* 0x000fe20003fc6270 */
[----:B------:R-:W-:Y:S01]  /*13d0*/  @!P5 IMAD.IADD R9, R9, 0x1, -R6 ;  /* 0x000000010909d824 */ /* 0x000fe200078e0a06 */
[----:B------:R-:W-:Y:S01]  /*13e0*/  IABS R14, R22 ;  /* 0x00000016000e7213 */ /* 0x000fe20000000000 */
[----:B------:R-:W-:Y:S02]  /*13f0*/  IMAD.MOV R12, RZ, RZ, -R12 ;  /* 0x000000ffff0c7224 */ /* 0x000fe400078e0a0c */
[----:B------:R-:W-:Y:S01]  /*1400*/  @!P0 IMAD.IADD R17, R17, 0x1, -R6 ;  /* 0x0000000111118824 */ /* 0x000fe200078e0a06 */
[C---:B------:R-:W-:Y:S01]  /*1410*/  ISETP.GT.U32.AND P5, PT, R6.reuse, R9, PT ;  /* 0x000000090600720c */ /* 0x040fe20003fa4070 */
[C---:B------:R-:W-:Y:S02]  /*1420*/  IMAD R19, R6.reuse, R12, R21 ;  /* 0x0000000c06137224 */ /* 0x040fe400078e0215 */
[----:B------:R-:W-:Y:S01]  /*1430*/  IMAD.MOV.U32 R21, RZ, RZ, R14 ;  /* 0x000000ffff157224 */ /* 0x000fe200078e000e */
[----:B------:R-:W-:Y:S01]  /*1440*/  ISETP.GT.U32.AND P0, PT, R6, R17, PT ;  /* 0x000000110600720c */ /* 0x000fe20003f04070 */
[----:B------:R-:W-:-:S04]  /*1450*/  IMAD.HI.U32 R14, R2, R23, RZ ;  /* 0x00000017020e7227 */ /* 0x000fc800078e00ff */
[----:B------:R-:W-:Y:S02]  /*1460*/  IMAD.MOV R14, RZ, RZ, -R14 ;  /* 0x000000ffff0e7224 */ /* 0x000fe400078e0a0e */
[----:B------:R-:W-:-:S04]  /*1470*/  IMAD.HI.U32 R16, R2, R21, RZ ;  /* 0x0000001502107227 */ /* 0x000fc800078e00ff */
[----:B------:R-:W-:Y:S02]  /*1480*/  IMAD.MOV.U32 R12, RZ, RZ, R3 ;  /* 0x000000ffff0c7224 */ /* 0x000fe400078e0003 */
[----:B------:R-:W-:Y:S01]  /*1490*/  @!P3 IMAD.MOV R15, RZ, RZ, -R15 ;  /* 0x000000ffff0fb224 */ /* 0x000fe200078e0a0f */
[C---:B------:R-:W-:Y:S01]  /*14a0*/  ISETP.GT.U32.AND P3, PT, R6.reuse, R19, PT ;  /* 0x000000130600720c */ /* 0x040fe20003f64070 */
[----:B------:R-:W-:Y:S02]  /*14b0*/  IMAD R3, R6, R14, R23 ;  /* 0x0000000e06037224 */ /* 0x000fe400078e0217 */
[----:B------:R-:W-:Y:S02]  /*14c0*/  IMAD.MOV R16, RZ, RZ, -R16 ;  /* 0x000000ffff107224 */ /* 0x000fe400078e0a10 */
[--C-:B------:R-:W-:Y:S01]  /*14d0*/  @!P5 IMAD.IADD R9, R9, 0x1, -R6.reuse ;  /* 0x000000010909d824 */ /* 0x100fe200078e0a06 */
[----:B------:R-:W-:Y:S01]  /*14e0*/  ISETP.GE.AND P5, PT, R22, RZ, PT ;  /* 0x000000ff1600720c */ /* 0x000fe20003fa6270 */
[----:B------:R-:W-:Y:S01]  /*14f0*/  @!P0 IMAD.IADD R17, R17, 0x1, -R6 ;  /* 0x0000000111118824 */ /* 0x000fe200078e0a06 */
[C---:B------:R-:W-:Y:S01]  /*1500*/  ISETP.GT.U32.AND P0, PT, R6.reuse, R3, PT ;  /* 0x000000030600720c */ /* 0x040fe20003f04070 */
[----:B------:R-:W-:-:S02]  /*1510*/  IMAD R21, R6, R16, R21 ;  /* 0x0000001006157224 */ /* 0x000fc400078e0215 */
[----:B------:R-:W-:Y:S02]  /*1520*/  IMAD.MOV.U32 R14, RZ, RZ, R9 ;  /* 0x000000ffff0e7224 */ /* 0x000fe400078e0009 */
[----:B------:R-:W-:Y:S02]  /*1530*/  @!P3 IMAD.IADD R19, R19, 0x1, -R6 ;  /* 0x000000011313b824 */ /* 0x000fe400078e0a06 */
[----:B------:R-:W-:Y:S01]  /*1540*/  @!P2 IMAD.MOV R14, RZ, RZ, -R14 ;  /* 0x000000ffff0ea224 */ /* 0x000fe200078e0a0e */
[----:B------:R-:W-:Y:S01]  /*1550*/  ISETP.GT.U32.AND P2, PT, R6, R21, PT ;  /* 0x000000150600720c */ /* 0x000fe20003f44070 */
[----:B------:R-:W-:Y:S01]  /*1560*/  VIADD R18, R30, 0x50 ;  /* 0x000000501e127836 */ /* 0x000fe20000000000 */
[----:B------:R-:W-:Y:S01]  /*1570*/  ISETP.GT.U32.AND P3, PT, R6, R19, PT ;  /* 0x000000130600720c */ /* 0x000fe20003f64070 */
[----:B------:R-:W-:Y:S01]  /*1580*/  @!P4 IMAD.MOV R12, RZ, RZ, -R12 ;  /* 0x000000ffff0cc224 */ /* 0x000fe200078e0a0c */
[----:B------:R-:W-:Y:S01]  /*1590*/  ISETP.GE.AND P4, PT, R20, RZ, PT ;  /* 0x000000ff1400720c */ /* 0x000fe20003f86270 */
[----:B------:R-:W-:Y:S01]  /*15a0*/  @!P0 IMAD.IADD R3, R3, 0x1, -R6 ;  /* 0x0000000103038824 */ /* 0x000fe200078e0a06 */
[----:B------:R-:W-:Y:S01]  /*15b0*/  IABS R23, R18 ;  /* 0x0000001200177213 */ /* 0x000fe20000000000 */
[----:B------:R-:W-:-:S02]  /*15c0*/  VIADD R16, R30, 0x4c ;  /* 0x0000004c1e107836 */ /* 0x000fc40000000000 */
[----:B------:R-:W-:Y:S01]  /*15d0*/  VIADD R20, R30, 0x48 ;  /* 0x000000481e147836 */ /* 0x000fe20000000000 */
[----:B------:R-:W-:Y:S01]  /*15e0*/  ISETP.GT.U32.AND P0, PT, R6, R3, PT ;  /* 0x000000030600720c */ /* 0x000fe20003f04070 */
[----:B------:R-:W-:Y:S01]  /*15f0*/  IMAD.HI.U32 R9, R2, R23, RZ ;  /* 0x0000001702097227 */ /* 0x000fe200078e00ff */
[----:B------:R-:W-:Y:S02]  /*1600*/  IABS R25, R16 ;  /* 0x0000001000197213 */ /* 0x000fe40000000000 */
[----:B------:R-:W-:Y:S01]  /*1610*/  IABS R27, R20 ;  /* 0x00000014001b7213 */ /* 0x000fe20000000000 */
[--C-:B------:R-:W-:Y:S02]  /*1620*/  @!P2 IMAD.IADD R21, R21, 0x1, -R6.reuse ;  /* 0x000000011515a824 */ /* 0x100fe400078e0a06 */
[----:B------:R-:W-:Y:S02]  /*1630*/  IMAD.MOV R9, RZ, RZ, -R9 ;  /* 0x000000ffff097224 */ /* 0x000fe400078e0a09 */
[----:B------:R-:W-:Y:S01]  /*1640*/  @!P3 IMAD.IADD R19, R19, 0x1, -R6 ;  /* 0x000000011313b824 */ /* 0x000fe200078e0a06 */
[----:B------:R-:W-:Y:S01]  /*1650*/  ISETP.GT.U32.AND P2, PT, R6, R21, PT ;  /* 0x000000150600720c */ /* 0x000fe20003f44070 */
[----:B------:R-:W-:Y:S01]  /*1660*/  @!P6 IMAD.MOV R17, RZ, RZ, -R17 ;  /* 0x000000ffff11e224 */ /* 0x000fe200078e0a11 */
[----:B------:R-:W-:Y:S01]  /*1670*/  ISETP.GE.AND P3, PT, R16, RZ, PT ;  /* 0x000000ff1000720c */ /* 0x000fe20003f66270 */
[----:B------:R-:W-:Y:S01]  /*1680*/  IMAD R9, R6, R9, R23 ;  /* 0x0000000906097224 */ /* 0x000fe200078e0217 */
[----:B------:R-:W-:Y:S01]  /*1690*/  ISETP.GE.AND P6, PT, R18, RZ, PT ;  /* 0x000000ff1200720c */ /* 0x000fe20003fc6270 */
[----:B------:R-:W-:-:S04]  /*16a0*/  IMAD.HI.U32 R16, R2, R25, RZ ;  /* 0x0000001902107227 */ /* 0x000fc800078e00ff */
[----:B------:R-:W-:-:S04]  /*16b0*/  IMAD.HI.U32 R18, R2, R27, RZ ;  /* 0x0000001b02127227 */ /* 0x000fc800078e00ff */
[----:B------:R-:W-:Y:S01]  /*16c0*/  @!P0 IMAD.IADD R3, R3, 0x1, -R6 ;  /* 0x0000000103038824 */ /* 0x000fe200078e0a06 */
[C---:B------:R-:W-:Y:S01]  /*16d0*/  ISETP.GT.U32.AND P0, PT, R6.reuse, R9, PT ;  /* 0x000000090600720c */ /* 0x040fe20003f04070 */
[----:B------:R-:W-:Y:S02]  /*16e0*/  IMAD.MOV R16, RZ, RZ, -R16 ;  /* 0x000000ffff107224 */ /* 0x000fe400078e0a10 */
[----:B------:R-:W-:Y:S02]  /*16f0*/  IMAD.MOV R18, RZ, RZ, -R18 ;  /* 0x000000ffff127224 */ /* 0x000fe400078e0a12 */
[C---:B------:R-:W-:Y:S02]  /*1700*/  IMAD R23, R6.reuse, R16, R25 ;  /* 0x0000001006177224 */ /* 0x040fe400078e0219 */
[----:B------:R-:W-:Y:S02]  /*1710*/  IMAD R25, R6, R18, R27 ;  /* 0x0000001206197224 */ /* 0x000fe400078e021b */
[----:B------:R-:W-:-:S02]  /*1720*/  IMAD.MOV.U32 R16, RZ, RZ, R3 ;  /* 0x000000ffff107224 */ /* 0x000fc400078e0003 */
[----:B------:R-:W-:Y:S02]  /*1730*/  @!P2 IMAD.IADD R21, R21, 0x1, -R6 ;  /* 0x000000011515a824 */ /* 0x000fe400078e0a06 */
[----:B------:R-:W-:Y:S01]  /*1740*/  @!P4 IMAD.MOV R16, RZ, RZ, -R16 ;  /* 0x000000ffff10c224 */ /* 0x000fe200078e0a10 */
[C---:B------:R-:W-:Y:S01]  /*1750*/  ISETP.GT.U32.AND P4, PT, R6.reuse, R23, PT ;  /* 0x000000170600720c */ /* 0x040fe20003f84070 */
[----:B------:R-:W-:Y:S01]  /*1760*/  @!P5 IMAD.MOV R21, RZ, RZ, -R21 ;  /* 0x000000ffff15d224 */ /* 0x000fe200078e0a15 */
[----:B------:R-:W-:Y:S01]  /*1770*/  ISETP.GT.U32.AND P5, PT, R6, R25, PT ;  /* 0x000000190600720c */ /* 0x000fe20003fa4070 */
[----:B------:R-:W-:Y:S02]  /*1780*/  @!P0 IMAD.IADD R9, R9, 0x1, -R6 ;  /* 0x0000000109098824 */ /* 0x000fe400078e0a06 */
[C---:B------:R-:W-:Y:S02]  /*1790*/  VIADD R22, R30.reuse, 0x40 ;  /* 0x000000401e167836 */ /* 0x040fe40000000000 */
[----:B------:R-:W-:Y:S01]  /*17a0*/  VIADD R3, R30, 0x44 ;  /* 0x000000441e037836 */ /* 0x000fe20000000000 */
[----:B------:R-:W-:Y:S01]  /*17b0*/  ISETP.GT.U32.AND P0, PT, R6, R9, PT ;  /* 0x000000090600720c */ /* 0x000fe20003f04070 */
[----:B------:R-:W-:Y:S01]  /*17c0*/  @!P1 IMAD.MOV R19, RZ, RZ, -R19 ;  /* 0x000000ffff139224 */ /* 0x000fe200078e0a13 */
[----:B------:R-:W-:-:S02]  /*17d0*/  IABS R29, R22 ;  /* 0x00000016001d7213 */ /* 0x000fc40000000000 */
[----:B------:R-:W-:Y:S01]  /*17e0*/  IABS R27, R3 ;  /* 0x00000003001b7213 */ /* 0x000fe20000000000 */
[--C-:B------:R-:W-:Y:S01]  /*17f0*/  @!P4 IMAD.IADD R23, R23, 0x1, -R6.reuse ;  /* 0x000000011717c824 */ /* 0x100fe200078e0a06 */
[----:B------:R-:W-:Y:S01]  /*1800*/  ISETP.GE.AND P1, PT, R20, RZ, PT ;  /* 0x000000ff1400720c */ /* 0x000fe20003f26270 */
[----:B------:R-:W-:Y:S01]  /*1810*/  @!P5 IMAD.IADD R25, R25, 0x1, -R6 ;  /* 0x000000011919d824 */ /* 0x000fe200078e0a06 */
[----:B------:R-:W-:Y:S01]  /*1820*/  ISETP.GE.AND P2, PT, R3, RZ, PT ;  /* 0x000000ff0300720c */ /* 0x000fe20003f46270 */
[----:B------:R-:W-:Y:S01]  /*1830*/  IMAD.HI.U32 R18, R2, R29, RZ ;  /* 0x0000001d02127227 */ /* 0x000fe200078e00ff */
[C---:B------:R-:W-:Y:S02]  /*1840*/  ISETP.GT.U32.AND P4, PT, R6.reuse, R23, PT ;  /* 0x000000170600720c */ /* 0x040fe40003f84070 */
[----:B------:R-:W-:Y:S01]  /*1850*/  ISETP.GT.U32.AND P5, PT, R6, R25, PT ;  /* 0x000000190600720c */ /* 0x000fe20003fa4070 */
[----:B------:R-:W-:Y:S02]  /*1860*/  IMAD.MOV R20, RZ, RZ, -R18 ;  /* 0x000000ffff147224 */ /* 0x000fe400078e0a12 */
[----:B------:R-:W-:-:S04]  /*1870*/  IMAD.HI.U32 R3, R2, R27, RZ ;  /* 0x0000001b02037227 */ /* 0x000fc800078e00ff */
[----:B------:R-:W-:-:S04]  /*1880*/  IMAD.HI.U32 R18, R2, R31, RZ ;  /* 0x0000001f02127227 */ /* 0x000fc800078e00ff */
[----:B------:R-:W-:Y:S01]  /*1890*/  @!P0 IMAD.IADD R9, R9, 0x1, -R6 ;  /* 0x0000000109098824 */ /* 0x000fe200078e0a06 */
[----:B------:R-:W-:Y:S01]  /*18a0*/  ISETP.GE.AND P0, PT, R22, RZ, PT ;  /* 0x000000ff1600720c */ /* 0x000fe20003f06270 */
[----:B------:R-:W-:Y:S02]  /*18b0*/  IMAD.MOV R3, RZ, RZ, -R3 ;  /* 0x000000ffff037224 */ /* 0x000fe400078e0a03 */
[----:B------:R-:W-:Y:S02]  /*18c0*/  IMAD.MOV R22, RZ, RZ, -R18 ;  /* 0x000000ffff167224 */ /* 0x000fe400078e0a12 */
[----:B------:R-:W-:Y:S02]  /*18d0*/  IMAD.MOV.U32 R18, RZ, RZ, R9 ;  /* 0x000000ffff127224 */ /* 0x000fe400078e0009 */
[C---:B------:R-:W-:Y:S02]  /*18e0*/  IMAD R3, R6.reuse, R3, R27 ;  /* 0x0000000306037224 */ /* 0x040fe400078e021b */
[C---:B------:R-:W-:Y:S01]  /*18f0*/  IMAD R9, R6.reuse, R22, R31 ;  /* 0x0000001606097224 */ /* 0x040fe200078e021f */
[----:B------:R-:W-:Y:S01]  /*1900*/  IABS R31, R28 ;  /* 0x0000001c001f7213 */ /* 0x000fe20000000000 */
[--C-:B------:R-:W-:Y:S01]  /*1910*/  @!P4 IMAD.IADD R23, R23, 0x1, -R6.reuse ;  /* 0x000000011717c824 */ /* 0x100fe200078e0a06 */
[C---:B------:R-:W-:Y:S01]  /*1920*/  ISETP.GT.U32.AND P4, PT, R6.reuse, R3, PT ;  /* 0x000000030600720c */ /* 0x040fe20003f84070 */
[----:B------:R-:W-:Y:S01]  /*1930*/  @!P5 IMAD.IADD R25, R25, 0x1, -R6 ;  /* 0x000000011919d824 */ /* 0x000fe200078e0a06 */
[C---:B------:R-:W-:Y:S01]  /*1940*/  ISETP.GT.U32.AND P5, PT, R6.reuse, R9, PT ;  /* 0x000000090600720c */ /* 0x040fe20003fa4070 */
[----:B------:R-:W-:-:S02]  /*1950*/  IMAD R27, R6, R20, R29 ;  /* 0x00000014061b7224 */ /* 0x000fc400078e021d */
[----:B------:R-:W-:-:S04]  /*1960*/  IMAD.HI.U32 R20, R2, R33, RZ ;  /* 0x0000002102147227 */ /* 0x000fc800078e00ff */
[----:B------:R-:W-:Y:S02]  /*1970*/  IMAD.MOV R20, RZ, RZ, -R20 ;  /* 0x000000ffff147224 */ /* 0x000fe400078e0a14 */
[----:B------:R-:W-:Y:S02]  /*1980*/  @!P1 IMAD.MOV R25, RZ, RZ, -R25 ;  /* 0x000000ffff199224 */ /* 0x000fe400078e0a19 */
[C---:B------:R-:W-:Y:S01]  /*1990*/  IMAD R29, R6.reuse, R20, R33 ;  /* 0x00000014061d7224 */ /* 0x040fe200078e0221 */
[----:B------:R-:W-:Y:S01]  /*19a0*/  IABS R33, R32 ;  /* 0x0000002000217213 */ /* 0x000fe20000000000 */
[--C-:B------:R-:W-:Y:S02]  /*19b0*/  @!P4 IMAD.IADD R3, R3, 0x1, -R6.reuse ;  /* 0x000000010303c824 */ /* 0x100fe400078e0a06 */
[----:B------:R-:W-:Y:S01]  /*19c0*/  @!P5 IMAD.IADD R9, R9, 0x1, -R6 ;  /* 0x000000010909d824 */ /* 0x000fe200078e0a06 */
[----:B------:R-:W-:Y:S01]  /*19d0*/  ISETP.GT.U32.AND P1, PT, R6, R29, PT ;  /* 0x0000001d0600720c */ /* 0x000fe20003f24070 */
[----:B------:R-:W-:Y:S01]  /*19e0*/  IMAD.HI.U32 R20, R2, R31, RZ ;  /* 0x0000001f02147227 */ /* 0x000fe200078e00ff */
[----:B------:R-:W-:-:S02]  /*19f0*/  ISETP.GT.U32.AND P4, PT, R6, R3, PT ;  /* 0x000000030600720c */ /* 0x000fc40003f84070 */
[----:B------:R-:W-:Y:S01]  /*1a00*/  ISETP.GT.U32.AND P5, PT, R6, R9, PT ;  /* 0x000000090600720c */ /* 0x000fe20003fa4070 */
[----:B------:R-:W-:-:S04]  /*1a10*/  IMAD.HI.U32 R22, R2, R33, RZ ;  /* 0x0000002102167227 */ /* 0x000fc800078e00ff */
[----:B------:R-:W-:Y:S02]  /*1a20*/  IMAD.MOV R20, RZ, RZ, -R20 ;  /* 0x000000ffff147224 */ /* 0x000fe400078e0a14 */
[----:B------:R-:W-:Y:S02]  /*1a30*/  IMAD.MOV R22, RZ, RZ, -R22 ;  /* 0x000000ffff167224 */ /* 0x000fe400078e0a16 */
[----:B------:R-:W-:Y:S02]  /*1a40*/  IMAD R31, R6, R20, R31 ;  /* 0x00000014061f7224 */ /* 0x000fe400078e021f */
[----:B------:R-:W-:Y:S01]  /*1a50*/  @!P3 IMAD.MOV R23, RZ, RZ, -R23 ;  /* 0x000000ffff17b224 */ /* 0x000fe200078e0a17 */
[----:B------:R-:W-:Y:S01]  /*1a60*/  ISETP.GE.AND P3, PT, R24, RZ, PT ;  /* 0x000000ff1800720c */ /* 0x000fe20003f66270 */
[C---:B------:R-:W-:Y:S02]  /*1a70*/  IMAD R33, R6.reuse, R22, R33 ;  /* 0x0000001606217224 */ /* 0x040fe400078e0221 */
[----:B------:R-:W-:Y:S01]  /*1a80*/  @!P1 IMAD.IADD R29, R29, 0x1, -R6 ;  /* 0x000000011d1d9824 */ /* 0x000fe200078e0a06 */
[----:B------:R-:W-:Y:S01]  /*1a90*/  ISETP.GT.U32.AND P1, PT, R6, R31, PT ;  /* 0x0000001f0600720c */ /* 0x000fe20003f24070 */
[----:B------:R-:W-:-:S04]  /*1aa0*/  IMAD.HI.U32 R24, R2, R35, RZ ;  /* 0x0000002302187227 */ /* 0x000fc800078e00ff */
[----:B------:R-:W-:Y:S01]  /*1ab0*/  @!P6 IMAD.MOV R18, RZ, RZ, -R18 ;  /* 0x000000ffff12e224 */ /* 0x000fe200078e0a12 */
[----:B------:R-:W-:Y:S01]  /*1ac0*/  ISETP.GT.U32.AND P6, PT, R6, R27, PT ;  /* 0x0000001b0600720c */ /* 0x000fe20003fc4070 */
[--C-:B------:R-:W-:Y:S01]  /*1ad0*/  @!P4 IMAD.IADD R3, R3, 0x1, -R6.reuse ;  /* 0x000000010303c824 */ /* 0x100fe200078e0a06 */
[----:B------:R-:W-:Y:S01]  /*1ae0*/  ISETP.GE.AND P4, PT, R26, RZ, PT ;  /* 0x000000ff1a00720c */ /* 0x000fe20003f86270 */
[----:B------:R-:W-:Y:S01]  /*1af0*/  @!P5 IMAD.IADD R9, R9, 0x1, -R6 ;  /* 0x000000010909d824 */ /* 0x000fe200078e0a06 */
[C---:B------:R-:W-:Y:S01]  /*1b00*/  ISETP.GT.U32.AND P5, PT, R6.reuse, R33, PT ;  /* 0x000000210600720c */ /* 0x040fe20003fa4070 */
[----:B------:R-:W-:Y:S02]  /*1b10*/  IMAD.MOV R24, RZ, RZ, -R24 ;  /* 0x000000ffff187224 */ /* 0x000fe400078e0a18 */
[----:B------:R-:W-:Y:S02]  /*1b20*/  IMAD.MOV.U32 R20, RZ, RZ, R3 ;  /* 0x000000ffff147224 */ /* 0x000fe400078e0003 */
[----:B------:R-:W-:-:S02]  /*1b30*/  IMAD R3, R6, R24, R35 ;  /* 0x0000001806037224 */ /* 0x000fc400078e0223 */
[----:B------:R-:W-:Y:S02]  /*1b40*/  VIADD R24, R30, 0x28 ;  /* 0x000000281e187836 */ /* 0x000fe40000000000 */
[--C-:B------:R-:W-:Y:S02]  /*1b50*/  @!P1 IMAD.IADD R31, R31, 0x1, -R6.reuse ;  /* 0x000000011f1f9824 */ /* 0x100fe400078e0a06 */
[--C-:B------:R-:W-:Y:S01]  /*1b60*/  @!P6 IMAD.IADD R27, R27, 0x1, -R6.reuse ;  /* 0x000000011b1be824 */ /* 0x100fe200078e0a06 */
[----:B------:R-:W-:Y:S01]  /*1b70*/  IABS R35, R24 ;  /* 0x0000001800237213 */ /* 0x000fe20000000000 */
[----:B------:R-:W-:Y:S01]  /*1b80*/  @!P5 IMAD.IADD R33, R33, 0x1, -R6 ;  /* 0x000000012121d824 */ /* 0x000fe200078e0a06 */
[C---:B------:R-:W-:Y:S01]  /*1b90*/  ISETP.GT.U32.AND P5, PT, R6.reuse, R31, PT ;  /* 0x0000001f0600720c */ /* 0x040fe20003fa4070 */
[----:B------:R-:W-:Y:S01]  /*1ba0*/  IMAD.MOV.U32 R22, RZ, RZ, R9 ;  /* 0x000000ffff167224 */ /* 0x000fe200078e0009 */
[C---:B------:R-:W-:Y:S01]  /*1bb0*/  ISETP.GT.U32.AND P6, PT, R6.reuse, R27, PT ;  /* 0x0000001b0600720c */ /* 0x040fe20003fc4070 */
[----:B------:R-:W-:Y:S01]  /*1bc0*/  @!P2 IMAD.MOV R20, RZ, RZ, -R20 ;  /* 0x000000ffff14a224 */ /* 0x000fe200078e0a14 */
[----:B------:R-:W-:Y:S01]  /*1bd0*/  ISETP.GT.U32.AND P2, PT, R6, R29, PT ;  /* 0x0000001d0600720c */ /* 0x000fe20003f44070 */
[----:B------:R-:W-:Y:S01]  /*1be0*/  IMAD.HI.U32 R9, R2, R35, RZ ;  /* 0x0000002302097227 */ /* 0x000fe200078e00ff */
[----:B------:R-:W-:-:S03]  /*1bf0*/  ISETP.GE.AND P1, PT, R24, RZ, PT ;  /* 0x000000ff1800720c */ /* 0x000fc60003f26270 */
[----:B------:R-:W-:Y:S02]  /*1c00*/  IMAD.MOV R9, RZ, RZ, -R9 ;  /* 0x000000ffff097224 */ /* 0x000fe400078e0a09 */
[----:B------:R-:W-:Y:S02]  /*1c10*/  VIADD R26, R30, 0x24 ;  /* 0x000000241e1a7836 */ /* 0x000fe40000000000 */
[C---:B------:R-:W-:Y:S02]  /*1c20*/  IMAD R9, R6.reuse, R9, R35 ;  /* 0x0000000906097224 */ /* 0x040fe400078e0223 */
[--C-:B------:R-:W-:Y:S01]  /*1c30*/  @!P5 IMAD.IADD R31, R31, 0x1, -R6.reuse ;  /* 0x000000011f1fd824 */ /* 0x100fe200078e0a06 */
[----:B------:R-:W-:Y:S01]  /*1c40*/  IABS R37, R26 ;  /* 0x0000001a00257213 */ /* 0x000fe20000000000 */
[--C-:B------:R-:W-:Y:S01]  /*1c50*/  @!P2 IMAD.IADD R29, R29, 0x1, -R6.reuse ;  /* 0x000000011d1da824 */ /* 0x100fe200078e0a06 */
[----:B------:R-:W-:Y:S01]  /*1c60*/  ISETP.GT.U32.AND P5, PT, R6, R9, PT ;  /* 0x000000090600720c */ /* 0x000fe20003fa4070 */
[----:B------:R-:W-:Y:S01]  /*1c70*/  @!P6 IMAD.IADD R27, R27, 0x1, -R6 ;  /* 0x000000011b1be824 */ /* 0x000fe200078e0a06 */
[----:B------:R-:W-:Y:S01]  /*1c80*/  ISETP.GE.AND P2, PT, R34, RZ, PT ;  /* 0x000000ff2200720c */ /* 0x000fe20003f46270 */
[----:B------:R-:W-:Y:S01]  /*1c90*/  @!P3 IMAD.MOV R22, RZ, RZ, -R22 ;  /* 0x000000ffff16b224 */ /* 0x000fe200078e0a16 */
[----:B------:R-:W-:Y:S01]  /*1ca0*/  ISETP.GT.U32.AND P3, PT, R6, R3, PT ;  /* 0x000000030600720c */ /* 0x000fe20003f64070 */
[----:B------:R-:W-:Y:S01]  /*1cb0*/  IMAD.HI.U32 R24, R2, R37, RZ ;  /* 0x0000002502187227 */ /* 0x000fe200078e00ff */
[----:B------:R-:W-:-:S03]  /*1cc0*/  ISETP.GE.AND P6, PT, R28, RZ, PT ;  /* 0x000000ff1c00720c */ /* 0x000fc60003fc6270 */
[----:B------:R-:W-:Y:S01]  /*1cd0*/  @!P4 IMAD.MOV R29, RZ, RZ, -R29 ;  /* 0x000000ffff1dc224 */ /* 0x000fe200078e0a1d */
[----:B------:R-:W-:Y:S01]  /*1ce0*/  ISETP.GT.U32.AND P4, PT, R6, R33, PT ;  /* 0x000000210600720c */ /* 0x000fe20003f84070 */
[----:B------:R-:W-:Y:S01]  /*1cf0*/  @!P0 IMAD.MOV R27, RZ, RZ, -R27 ;  /* 0x000000ffff1b8224 */ /* 0x000fe200078e0a1b */
[----:B------:R-:W-:Y:S01]  /*1d00*/  ISETP.GE.AND P0, PT, R32, RZ, PT ;  /* 0x000000ff2000720c */ /* 0x000fe20003f06270 */
[----:B------:R-:W-:Y:S02]  /*1d10*/  VIADD R32, R30, 0x20 ;  /* 0x000000201e207836 */ /* 0x000fe40000000000 */
[----:B------:R-:W-:Y:S02]  /*1d20*/  IMAD.MOV R24, RZ, RZ, -R24 ;  /* 0x000000ffff187224 */ /* 0x000fe400078e0a18 */
[--C-:B------:R-:W-:Y:S02]  /*1d30*/  @!P5 IMAD.IADD R9, R9, 0x1, -R6.reuse ;  /* 0x000000010909d824 */ /* 0x100fe400078e0a06 */
[C---:B------:R-:W-:Y:S01]  /*1d40*/  IMAD R35, R6.reuse, R24, R37 ;  /* 0x0000001806237224 */ /* 0x040fe200078e0225 */
[----:B------:R-:W-:Y:S01]  /*1d50*/  IABS R37, R32 ;  /* 0x0000002000257213 */ /* 0x000fe20000000000 */
[--C-:B------:R-:W-:Y:S01]  /*1d60*/  @!P3 IMAD.IADD R3, R3, 0x1, -R6.reuse ;  /* 0x000000010303b824 */ /* 0x100fe200078e0a06 */
[C---:B------:R-:W-:Y:S01]  /*1d70*/  ISETP.GT.U32.AND P5, PT, R6.reuse, R9, PT ;  /* 0x000000090600720c */ /* 0x040fe20003fa4070 */
[----:B------:R-:W-:Y:S01]  /*1d80*/  @!P4 IMAD.IADD R33, R33, 0x1, -R6 ;  /* 0x000000012121c824 */ /* 0x000fe200078e0a06 */
[----:B------:R-:W-:Y:S01]  /*1d90*/  ISETP.GT.U32.AND P4, PT, R6, R35, PT ;  /* 0x000000230600720c */ /* 0x000fe20003f84070 */
[----:B------:R-:W-:Y:S01]  /*1da0*/  IMAD.HI.U32 R24, R2, R37, RZ ;  /* 0x0000002502187227 */ /* 0x000fe200078e00ff */
[----:B------:R-:W-:-:S03]  /*1db0*/  ISETP.GT.U32.AND P3, PT, R6, R3, PT ;  /* 0x000000030600720c */ /* 0x000fc60003f64070 */
[----:B------:R-:W-:Y:S02]  /*1dc0*/  IMAD.MOV R24, RZ, RZ, -R24 ;  /* 0x000000ffff187224 */ /* 0x000fe400078e0a18 */
[----:B------:R-:W-:Y:S02]  /*1dd0*/  VIADD R34, R30, 0x1c ;  /* 0x0000001c1e227836 */ /* 0x000fe40000000000 */
[----:B------:R-:W-:Y:S02]  /*1de0*/  IMAD R37, R6, R24, R37 ;  /* 0x0000001806257224 */ /* 0x000fe400078e0225 */
[----:B------:R-:W-:Y:S01]  /*1df0*/  @!P5 IMAD.IADD R9, R9, 0x1, -R6 ;  /* 0x000000010909d824 */ /* 0x000fe200078e0a06 */
[----:B------:R-:W-:Y:S01]  /*1e00*/  IABS R39, R34 ;  /* 0x0000002200277213 */ /* 0x000fe20000000000 */
[----:B------:R-:W-:Y:S01]  /*1e10*/  IMAD.HI.U32 R28, R2, R41, RZ ;  /* 0x00000029021c7227 */ /* 0x000fe200078e00ff */
[----:B------:R-:W-:-:S03]  /*1e20*/  ISETP.GT.U32.AND P5, PT, R6, R37, PT ;  /* 0x000000250600720c */ /* 0x000fc60003fa4070 */
[--C-:B------:R-:W-:Y:S02]  /*1e30*/  @!P4 IMAD.IADD R35, R35, 0x1, -R6.reuse ;  /* 0x000000012323c824 */ /* 0x100fe400078e0a06 */
[----:B------:R-:W-:Y:S01]  /*1e40*/  @!P3 IMAD.IADD R3, R3, 0x1, -R6 ;  /* 0x000000010303b824 */ /* 0x000fe200078e0a06 */
[----:B------:R-:W-:Y:S01]  /*1e50*/  ISETP.GE.AND P3, PT, R26, RZ, PT ;  /* 0x000000ff1a00720c */ /* 0x000fe20003f66270 */
[----:B------:R-:W-:Y:S01]  /*1e60*/  IMAD.MOV R28, RZ, RZ, -R28 ;  /* 0x000000ffff1c7224 */ /* 0x000fe200078e0a1c */
[----:B------:R-:W-:Y:S01]  /*1e70*/  ISETP.GT.U32.AND P4, PT, R6, R35, PT ;  /* 0x000000230600720c */ /* 0x000fe20003f84070 */
[----:B------:R-:W-:-:S04]  /*1e80*/  IMAD.HI.U32 R24, R2, R43, RZ ;  /* 0x0000002b02187227 */ /* 0x000fc800078e00ff */
[----:B------:R-:W-:-:S04]  /*1e90*/  IMAD.HI.U32 R26, R2, R39, RZ ;  /* 0x00000027021a7227 */ /* 0x000fc800078e00ff */
[C---:B------:R-:W-:Y:S02]  /*1ea0*/  IMAD R41, R6.reuse, R28, R41 ;  /* 0x0000001c06297224 */ /* 0x040fe400078e0229 */
[----:B------:R-:W-:Y:S02]  /*1eb0*/  IMAD.MOV R24, RZ, RZ, -R24 ;  /* 0x000000ffff187224 */ /* 0x000fe400078e0a18 */
[----:B------:R-:W-:Y:S02]  /*1ec0*/  IMAD.MOV R26, RZ, RZ, -R26 ;  /* 0x000000ffff1a7224 */ /* 0x000fe400078e0a1a */
[----:B------:R-:W-:Y:S01]  /*1ed0*/  @!P5 IMAD.IADD R37, R37, 0x1, -R6 ;  /* 0x000000012525d824 */ /* 0x000fe200078e0a06 */
[C---:B------:R-:W-:Y:S01]  /*1ee0*/  ISETP.GT.U32.AND P5, PT, R6.reuse, R41, PT ;  /* 0x000000290600720c */ /* 0x040fe20003fa4070 */
[C---:B------:R-:W-:Y:S02]  /*1ef0*/  IMAD R43, R6.reuse, R24, R43 ;  /* 0x00000018062b7224 */ /* 0x040fe400078e022b */
[----:B------:R-:W-:-:S02]  /*1f00*/  IMAD R39, R6, R26, R39 ;  /* 0x0000001a06277224 */ /* 0x000fc400078e0227 */
[----:B------:R-:W-:-:S04]  /*1f10*/  IMAD.HI.U32 R24, R2, R45, RZ ;  /* 0x0000002d02187227 */ /* 0x000fc800078e00ff */
[----:B------:R-:W-:Y:S01]  /*1f20*/  @!P4 IMAD.IADD R35, R35, 0x1, -R6 ;  /* 0x000000012323c824 */ /* 0x000fe200078e0a06 */
[C---:B------:R-:W-:Y:S01]  /*1f30*/  ISETP.GT.U32.AND P4, PT, R6.reuse, R39, PT ;  /* 0x000000270600720c */ /* 0x040fe20003f84070 */
[----:B------:R-:W-:Y:S02]  /*1f40*/  IMAD.MOV R24, RZ, RZ, -R24 ;  /* 0x000000ffff187224 */ /* 0x000fe400078e0a18 */
[----:B------:R-:W-:Y:S02]  /*1f50*/  @!P5 IMAD.IADD R41, R41, 0x1, -R6 ;  /* 0x000000012929d824 */ /* 0x000fe400078e0a06 */
[----:B------:R-:W-:Y:S02]  /*1f60*/  IMAD R45, R6, R24, R45 ;  /* 0x00000018062d7224 */ /* 0x000fe400078e022d */
[----:B------:R-:W-:-:S03]  /*1f70*/  IMAD.HI.U32 R26, R2, R51, RZ ;  /* 0x00000033021a7227 */ /* 0x000fc600078e00ff */
[C---:B------:R-:W-:Y:S01]  /*1f80*/  ISETP.GT.U32.AND P5, PT, R6.reuse, R45, PT ;  /* 0x0000002d0600720c */ /* 0x040fe20003fa4070 */
[----:B------:R-:W-:Y:S02]  /*1f90*/  IMAD.MOV R26, RZ, RZ, -R26 ;  /* 0x000000ffff1a7224 */ /* 0x000fe400078e0a1a */
[----:B------:R-:W-:Y:S01]  /*1fa0*/  @!P4 IMAD.IADD R39, R39, 0x1, -R6 ;  /* 0x000000012727c824 */ /* 0x000fe200078e0a06 */
[C---:B------:R-:W-:Y:S01]  /*1fb0*/  ISETP.GT.U32.AND P4, PT, R6.reuse, R43, PT ;  /* 0x0000002b0600720c */ /* 0x040fe20003f84070 */
[C---:B------:R-:W-:Y:S02]  /*1fc0*/  IMAD R51, R6.reuse, R26, R51 ;  /* 0x0000001a06337224 */ /* 0x040fe400078e0233 */
[----:B------:R-:W-:Y:S01]  /*1fd0*/  @!P0 IMAD.MOV R33, RZ, RZ, -R33 ;  /* 0x000000ffff218224 */ /* 0x000fe200078e0a21 */
[----:B------:R-:W-:Y:S01]  /*1fe0*/  ISETP.GT.U32.AND P0, PT, R6, R39, PT ;  /* 0x000000270600720c */ /* 0x000fe20003f04070 */
[----:B------:R-:W-:Y:S01]  /*1ff0*/  IMAD.MOV.U32 R26, RZ, RZ, R9 ;  /* 0x000000ffff1a7224 */ /* 0x000fe200078e0009 */
[----:B------:R-:W-:Y:S01]  /*2000*/  LOP3.LUT R9, RZ, R49, RZ, 0x33, !PT ;  /* 0x00000031ff097212 */ /* 0x000fe200078e33ff */
[----:B------:R-:W-:-:S04]  /*2010*/  IMAD.HI.U32 R24, R2, R47, RZ ;  /* 0x0000002f02187227 */ /* 0x000fc800078e00ff */
[----:B------:R-:W-:Y:S01]  /*2020*/  @!P5 IMAD.IADD R45, R45, 0x1, -R6 ;  /* 0x000000012d2dd824 */ /* 0x000fe200078e0a06 */
[----:B------:R-:W-:Y:S01]  /*2030*/  ISETP.GT.U32.AND P5, PT, R6, R37, PT ;  /* 0x000000250600720c */ /* 0x000fe20003fa4070 */
[----:B------:R-:W-:-:S04]  /*2040*/  IMAD.HI.U32 R28, R2, R53, RZ ;  /* 0x00000035021c7227 */ /* 0x000fc800078e00ff */
[----:B------:R-:W-:-:S04]  /*2050*/  IMAD.HI.U32 R2, R2, R55, RZ ;  /* 0x0000003702027227 */ /* 0x000fc800078e00ff */
[----:B------:R-:W-:Y:S01]  /*2060*/  @!P1 IMAD.MOV R26, RZ, RZ, -R26 ;  /* 0x000000ffff1a9224 */ /* 0x000fe200078e0a1a */
[----:B------:R-:W-:Y:S01]  /*2070*/  ISETP.GT.U32.AND P1, PT, R6, R45, PT ;  /* 0x0000002d0600720c */ /* 0x000fe20003f24070 */
[----:B------:R-:W-:Y:S02]  /*2080*/  IMAD.MOV R24, RZ, RZ, -R24 ;  /* 0x000000ffff187224 */ /* 0x000fe400078e0a18 */
[----:B------:R-:W-:Y:S01]  /*2090*/  @!P4 IMAD.IADD R43, R43, 0x1, -R6 ;  /* 0x000000012b2bc824 */ /* 0x000fe200078e0a06 */
[----:B------:R-:W-:Y:S01]  /*20a0*/  ISETP.GE.AND P4, PT, R32, RZ, PT ;  /* 0x000000ff2000720c */ /* 0x000fe20003f86270 */
[----:B------:R-:W-:Y:S02]  /*20b0*/  IMAD.MOV R2, RZ, RZ, -R2 ;  /* 0x000000ffff027224 */ /* 0x000fe400078e0a02 */
[C---:B------:R-:W-:Y:S02]  /*20c0*/  IMAD R47, R6.reuse, R24, R47 ;  /* 0x00000018062f7224 */ /* 0x040fe400078e022f */
[----:B------:R-:W-:Y:S01]  /*20d0*/  @!P6 IMAD.MOV R31, RZ, RZ, -R31 ;  /* 0x000000ffff1fe224 */ /* 0x000fe200078e0a1f */
[C---:B------:R-:W-:Y:S01]  /*20e0*/  ISETP.GT.U32.AND P6, PT, R6.reuse, R43, PT ;  /* 0x0000002b0600720c */ /* 0x040fe20003fc4070 */
[C---:B------:R-:W-:Y:S01]  /*20f0*/  IMAD R55, R6.reuse, R2, R55 ;  /* 0x0000000206377224 */ /* 0x040fe200078e0237 */
[----:B------:R-:W-:Y:S01]  /*2100*/  SHF.R.S32.HI R2, RZ, 0x1f, R5 ;  /* 0x0000001fff027819 */ /* 0x000fe20000011405 */
[----:B------:R-:W-:Y:S01]  /*2110*/  @!P3 IMAD.MOV R35, RZ, RZ, -R35 ;  /* 0x000000ffff23b224 */ /* 0x000fe200078e0a23 */
[C---:B------:R-:W-:Y:S01]  /*2120*/  ISETP.GT.U32.AND P3, PT, R6.reuse, R47, PT ;  /* 0x0000002f0600720c */ /* 0x040fe20003f64070 */
[--C-:B------:R-:W-:Y:S01]  /*2130*/  @!P5 IMAD.IADD R37, R37, 0x1, -R6.reuse ;  /* 0x000000012525d824 */ /* 0x100fe200078e0a06 */
[C---:B------:R-:W-:Y:S01]  /*2140*/  ISETP.GT.U32.AND P5, PT, R6.reuse, R55, PT ;  /* 0x000000370600720c */ /* 0x040fe20003fa4070 */
[----:B------:R-:W-:Y:S01]  /*2150*/  @!P0 IMAD.IADD R39, R39, 0x1, -R6 ;  /* 0x0000000127278824 */ /* 0x000fe200078e0a06 */
[----:B------:R-:W-:Y:S01]  /*2160*/  ISETP.GT.U32.AND P0, PT, R6, R51, PT ;  /* 0x000000330600720c */ /* 0x000fe20003f04070 */
[----:B------:R-:W-:Y:S01]  /*2170*/  IMAD.MOV R28, RZ, RZ, -R28 ;  /* 0x000000ffff1c7224 */ /* 0x000fe200078e0a1c */
[----:B------:R-:W-:Y:S01]  /*2180*/  LEA.HI R5, R2, R5, RZ, 0x5 ;  /* 0x0000000502057211 */ /* 0x000fe200078f28ff */
[--C-:B------:R-:W-:Y:S01]  /*2190*/  @!P1 IMAD.IADD R45, R45, 0x1, -R6.reuse ;  /* 0x000000012d2d9824 */ /* 0x100fe200078e0a06 */
[----:B------:R-:W-:Y:S01]  /*21a0*/  ISETP.GE.AND P1, PT, R34, RZ, PT ;  /* 0x000000ff2200720c */ /* 0x000fe20003f26270 */
[C---:B------:R-:W-:Y:S01]  /*21b0*/  IMAD R53, R6.reuse, R28, R53 ;  /* 0x0000001c06357224 */ /* 0x040fe200078e0235 */
[----:B------:R-:W-:Y:S01]  /*21c0*/  SHF.R.S32.HI R28, RZ, 0x6, R7 ;  /* 0x00000006ff1c7819 */ /* 0x000fe20000011407 */
[----:B------:R-:W-:Y:S01]  /*21d0*/  IMAD.MOV.U32 R24, RZ, RZ, R3 ;  /* 0x000000ffff187224 */ /* 0x000fe200078e0003 */
[----:B------:R-:W-:Y:S01]  /*21e0*/  SHF.R.S32.HI R5, RZ, 0x5, R5 ;  /* 0x00000005ff057819 */ /* 0x000fe20000011405 */
[----:B------:R-:W-:Y:S01]  /*21f0*/  @!P6 IMAD.IADD R43, R43, 0x1, -R6 ;  /* 0x000000012b2be824 */ /* 0x000fe200078e0a06 */
[C---:B------:R-:W-:Y:S01]  /*2200*/  ISETP.GT.U32.AND P6, PT, R6.reuse, R53, PT ;  /* 0x000000350600720c */ /* 0x040fe20003fc4070 */
[----:B------:R-:W-:Y:S01]  /*2210*/  @!P2 IMAD.MOV R24, RZ, RZ, -R24 ;  /* 0x000000ffff18a224 */ /* 0x000fe200078e0a18 */
[----:B------:R-:W-:Y:S01]  /*2220*/  ISETP.GT.U32.AND P2, PT, R6, R41, PT ;  /* 0x000000290600720c */ /* 0x000fe20003f44070 */
[--C-:B------:R-:W-:Y:S01]  /*2230*/  @!P3 IMAD.IADD R47, R47, 0x1, -R6.reuse ;  /* 0x000000012f2fb824 */ /* 0x100fe200078e0a06 */
[----:B------:R-:W-:Y:S01]  /*2240*/  ISETP.GE.AND P3, PT, R36, RZ, PT ;  /* 0x000000ff2400720c */ /* 0x000fe20003f66270 */
[--C-:B------:R-:W-:Y:S01]  /*2250*/  @!P5 IMAD.IADD R55, R55, 0x1, -R6.reuse ;  /* 0x000000013737d824 */ /* 0x100fe200078e0a06 */
[----:B------:R-:W-:Y:S01]  /*2260*/  SGXT R28, R28, 0x1 ;  /* 0x000000011c1c781a */ /* 0x000fe20000000200 */
[--C-:B------:R-:W-:Y:S01]  /*2270*/  @!P0 IMAD.IADD R51, R51, 0x1, -R6.reuse ;  /* 0x0000000133338824 */ /* 0x100fe200078e0a06 */
[C---:B------:R-:W-:Y:S01]  /*2280*/  ISETP.GT.U32.AND P5, PT, R6.reuse, R47, PT ;  /* 0x0000002f0600720c */ /* 0x040fe20003fa4070 */
[----:B------:R-:W-:Y:S01]  /*2290*/  @!P4 IMAD.MOV R37, RZ, RZ, -R37 ;  /* 0x000000ffff25c224 */ /* 0x000fe200078e0a25 */
[C---:B------:R-:W-:Y:S01]  /*22a0*/  ISETP.GT.U32.AND P4, PT, R6.reuse, R55, PT ;  /* 0x000000370600720c */ /* 0x040fe20003f84070 */
[----:B------:R-:W-:Y:S01]  /*22b0*/  @!P1 IMAD.MOV R39, RZ, RZ, -R39 ;  /* 0x000000ffff279224 */ /* 0x000fe200078e0a27 */
[----:B------:R-:W-:Y:S01]  /*22c0*/  ISETP.GT.U32.AND P1, PT, R6, R51, PT ;  /* 0x000000330600720c */ /* 0x000fe20003f24070 */
[--C-:B------:R-:W-:Y:S01]  /*22d0*/  @!P6 IMAD.IADD R53, R53, 0x1, -R6.reuse ;  /* 0x000000013535e824 */ /* 0x100fe200078e0a06 */
[----:B------:R-:W-:Y:S01]  /*22e0*/  ISETP.GE.AND P0, PT, R38, RZ, PT ;  /* 0x000000ff2600720c */ /* 0x000fe20003f06270 */
[--C-:B------:R-:W-:Y:S01]  /*22f0*/  @!P2 IMAD.IADD R41, R41, 0x1, -R6.reuse ;  /* 0x000000012929a824 */ /* 0x100fe200078e0a06 */
[----:B------:R-:W-:Y:S01]  /*2300*/  ISETP.GE.AND P2, PT, R30, RZ, PT ;  /* 0x000000ff1e00720c */ /* 0x000fe20003f46270 */
[----:B------:R-:W-:Y:S01]  /*2310*/  IMAD.SHL.U32 R2, R7, 0x2, RZ ;  /* 0x0000000207027824 */ /* 0x000fe200078e00ff */
[----:B------:R-:W-:Y:S01]  /*2320*/  ISETP.GE.AND P6, PT, R40, RZ, PT ;  /* 0x000000ff2800720c */ /* 0x000fe20003fc6270 */
[----:B------:R-:W-:Y:S01]  /*2330*/  @!P3 IMAD.MOV R41, RZ, RZ, -R41 ;  /* 0x000000ffff29b224 */ /* 0x000fe200078e0a29 */
[----:B------:R-:W-:Y:S01]  /*2340*/  ISETP.GT.U32.AND P3, PT, R6, R53, PT ;  /* 0x000000350600720c */ /* 0x000fe20003f64070 */
[--C-:B------:R-:W-:Y:S01]  /*2350*/  @!P5 IMAD.IADD R47, R47, 0x1, -R6.reuse ;  /* 0x000000012f2fd824 */ /* 0x100fe200078e0a06 */
[----:B------:R-:W-:Y:S01]  /*2360*/  ISETP.GE.AND P5, PT, R42, RZ, PT ;  /* 0x000000ff2a00720c */ /* 0x000fe20003fa6270 */
[--C-:B------:R-:W-:Y:S01]  /*2370*/  @!P4 IMAD.IADD R55, R55, 0x1, -R6.reuse ;  /* 0x000000013737c824 */ /* 0x100fe200078e0a06 */
[----:B------:R-:W-:Y:S01]  /*2380*/  ISETP.GE.AND P4, PT, R44, RZ, PT ;  /* 0x000000ff2c00720c */ /* 0x000fe20003f86270 */
[--C-:B------:R-:W-:Y:S01]  /*2390*/  @!P1 IMAD.IADD R51, R51, 0x1, -R6.reuse ;  /* 0x0000000133339824 */ /* 0x100fe200078e0a06 */
[----:B------:R-:W-:Y:S01]  /*23a0*/  ISETP.GE.AND P1, PT, R46, RZ, PT ;  /* 0x000000ff2e00720c */ /* 0x000fe20003f26270 */
[----:B------:R-:W-:Y:S01]  /*23b0*/  @!P0 IMAD.MOV R43, RZ, RZ, -R43 ;  /* 0x000000ffff2b8224 */ /* 0x000fe200078e0a2b */
[----:B------:R-:W-:Y:S01]  /*23c0*/  LOP3.LUT R30, R7, 0x40, RZ, 0xc0, !PT ;  /* 0x00000040071e7812 */ /* 0x000fe200078ec0ff */
[----:B------:R-:W-:Y:S01]  /*23d0*/  @!P2 IMAD.MOV R55, RZ, RZ, -R55 ;  /* 0x000000ffff37a224 */ /* 0x000fe200078e0a37 */
[----:B------:R-:W-:Y:S01]  /*23e0*/  LOP3.LUT R3, R2, 0x7e, RZ, 0xc0, !PT ;  /* 0x0000007e02037812 */ /* 0x000fe200078ec0ff */
[----:B------:R-:W-:Y:S01]  /*23f0*/  @!P6 IMAD.MOV R45, RZ, RZ, -R45 ;  /* 0x000000ffff2de224 */ /* 0x000fe200078e0a2d */
[----:B------:R-:W-:Y:S01]  /*2400*/  LEA R166, P0, R4, UR4, 0x1 ;  /* 0x0000000404a67c11 */ /* 0x000fe2000f8008ff */
[----:B------:R-:W-:Y:S01]  /*2410*/  @!P3 IMAD.IADD R53, R53, 0x1, -R6 ;  /* 0x000000013535b824 */ /* 0x000fe200078e0a06 */
[----:B------:R-:W-:Y:S01]  /*2420*/  ISETP.NE.AND P3, PT, R49, RZ, PT ;  /* 0x000000ff3100720c */ /* 0x000fe20003f65270 */
[----:B------:R-:W-:Y:S01]  /*2430*/  IMAD R2, R30, 0x40, R3 ;  /* 0x000000401e027824 */ /* 0x000fe200078e0203 */
[----:B------:R-:W-:Y:S01]  /*2440*/  LOP3.LUT R3, R3, 0x90, R28, 0x78, !PT ;  /* 0x0000009003037812 */ /* 0x000fe200078e781c */
[----:B------:R-:W-:Y:S01]  /*2450*/  @!P5 IMAD.MOV R47, RZ, RZ, -R47 ;  /* 0x000000ffff2fd224 */ /* 0x000fe200078e0a2f */
[----:B------:R-:W0:Y:S01]  /*2460*/  LDC R28, c[0x0][0x240] ;  /* 0x00009000ff1c7b82 */ /* 0x000e220000000800 */
[----:B------:R-:W-:Y:S01]  /*2470*/  @!P4 IMAD.MOV R51, RZ, RZ, -R51 ;  /* 0x000000ffff33c224 */ /* 0x000fe200078e0a33 */
[C---:B------:R-:W-:Y:S01]  /*2480*/  SEL R6, R9.reuse, R8, !P3 ;  /* 0x0000000809067207 */ /* 0x040fe20005800000 */
[----:B------:R-:W-:Y:S01]  /*2490*/  @!P1 IMAD.MOV R53, RZ, RZ, -R53 ;  /* 0x000000ffff359224 */ /* 0x000fe200078e0a35 */
[C---:B------:R-:W-:Y:S01]  /*24a0*/  SEL R10, R9.reuse, R10, !P3 ;  /* 0x0000000a090a7207 */ /* 0x040fe20005800000 */
[----:B------:R-:W-:Y:S01]  /*24b0*/  UIADD3 UR4, UR12, 0x2000, URZ ;  /* 0x000020000c047890 */ /* 0x000fe2000fffe03f */
[----:B------:R-:W-:-:S02]  /*24c0*/  SEL R11, R9, R11, !P3 ;  /* 0x0000000b090b7207 */ /* 0x000fc40005800000 */
[----:B------:R-:W-:Y:S02]  /*24d0*/  CS2R R48, SRZ ;  /* 0x0000000000307805 */ /* 0x000fe4000001ff00 */
[C---:B------:R-:W-:Y:S01]  /*24e0*/  SEL R13, R9.reuse, R13, !P3 ;  /* 0x0000000d090d7207 */ /* 0x040fe20005800000 */
[----:B------:R-:W-:Y:S01]  /*24f0*/  USHF.R.U32.HI UR4, URZ, 0x4, UR4 ;  /* 0x000000043f047899 */ /* 0x000fe20008011604 */
[C---:B------:R-:W-:Y:S02]  /*2500*/  SEL R15, R9.reuse, R15, !P3 ;  /* 0x0000000f090f7207 */ /* 0x040fe40005800000 */
[C---:B------:R-:W-:Y:S01]  /*2510*/  SEL R12, R9.reuse, R12, !P3 ;  /* 0x0000000c090c7207 */ /* 0x040fe20005800000 */
[----:B------:R-:W-:Y:S01]  /*2520*/  USGXT.U32 UR4, UR4, 0xe ;  /* 0x0000000e0404789a */ /* 0x000fe20008000000 */
[C---:B------:R-:W-:Y:S02]  /*2530*/  SEL R14, R9.reuse, R14, !P3 ;  /* 0x0000000e090e7207 */ /* 0x040fe40005800000 */
[----:B------:R-:W-:-:S02]  /*2540*/  SEL R17, R9, R17, !P3 ;  /* 0x0000001109117207 */ /* 0x000fc40005800000 */
[C---:B------:R-:W-:Y:S02]  /*2550*/  SEL R19, R9.reuse, R19, !P3 ;  /* 0x0000001309137207 */ /* 0x040fe40005800000 */
[C---:B------:R-:W-:Y:S02]  /*2560*/  SEL R16, R9.reuse, R16, !P3 ;  /* 0x0000001009107207 */ /* 0x040fe40005800000 */
[C---:B------:R-:W-:Y:S02]  /*2570*/  SEL R21, R9.reuse, R21, !P3 ;  /* 0x0000001509157207 */ /* 0x040fe40005800000 */
[C---:B------:R-:W-:Y:S01]  /*2580*/  SEL R18, R9.reuse, R18, !P3 ;  /* 0x0000001209127207 */ /* 0x040fe20005800000 */
[-C--:B0-----:R-:W-:Y:S01]  /*2590*/  IMAD R6, R6, R28.reuse, RZ ;  /* 0x0000001c06067224 */ /* 0x081fe200078e02ff */
[C---:B------:R-:W-:Y:S01]  /*25a0*/  SEL R23, R9.reuse, R23, !P3 ;  /* 0x0000001709177207 */ /* 0x040fe20005800000 */
[-C--:B------:R-:W-:Y:S01]  /*25b0*/  IMAD R10, R10, R28.reuse, RZ ;  /* 0x0000001c0a0a7224 */ /* 0x080fe200078e02ff */
[----:B------:R-:W-:Y:S01]  /*25c0*/  SEL R25, R9, R25, !P3 ;  /* 0x0000001909197207 */ /* 0x000fe20005800000 */
[----:B------:R-:W-:Y:S01]  /*25d0*/  IMAD R11, R11, R28, RZ ;  /* 0x0000001c0b0b7224 */ /* 0x000fe200078e02ff */
[----:B------:R-:W-:Y:S01]  /*25e0*/  SEL R20, R9, R20, !P3 ;  /* 0x0000001409147207 */ /* 0x000fe20005800000 */
[-C--:B------:R-:W-:Y:S01]  /*25f0*/  IMAD R13, R13, R28.reuse, RZ ;  /* 0x0000001c0d0d7224 */ /* 0x080fe200078e02ff */
[----:B------:R-:W-:Y:S01]  /*2600*/  SEL R27, R9, R27, !P3 ;  /* 0x0000001b091b7207 */ /* 0x000fe20005800000 */
[----:B------:R-:W-:Y:S01]  /*2610*/  IMAD R15, R15, R28, RZ ;  /* 0x0000001c0f0f7224 */ /* 0x000fe200078e02ff */
[C---:B------:R-:W-:Y:S01]  /*2620*/  SEL R22, R9.reuse, R22, !P3 ;  /* 0x0000001609167207 */ /* 0x040fe20005800000 */
[-C--:B------:R-:W-:Y:S01]  /*2630*/  IMAD R12, R12, R28.reuse, RZ ;  /* 0x0000001c0c0c7224 */ /* 0x080fe200078e02ff */
[C---:B------:R-:W-:Y:S01]  /*2640*/  SEL R29, R9.reuse, R29, !P3 ;  /* 0x0000001d091d7207 */ /* 0x040fe20005800000 */
[-C--:B------:R-:W-:Y:S01]  /*2650*/  IMAD R14, R14, R28.reuse, RZ ;  /* 0x0000001c0e0e7224 */ /* 0x080fe200078e02ff */
[----:B------:R-:W-:Y:S01]  /*2660*/  SEL R31, R9, R31, !P3 ;  /* 0x0000001f091f7207 */ /* 0x000fe20005800000 */
[-C--:B------:R-:W-:Y:S01]  /*2670*/  IMAD R17, R17, R28.reuse, RZ ;  /* 0x0000001c11117224 */ /* 0x080fe200078e02ff */
[----:B------:R-:W-:Y:S01]  /*2680*/  SEL R33, R9, R33, !P3 ;  /* 0x0000002109217207 */ /* 0x000fe20005800000 */
[----:B------:R-:W-:Y:S01]  /*2690*/  IMAD R19, R19, R28, RZ ;  /* 0x0000001c13137224 */ /* 0x000fe200078e02ff */
[C---:B------:R-:W-:Y:S01]  /*26a0*/  SEL R24, R9.reuse, R24, !P3 ;  /* 0x0000001809187207 */ /* 0x040fe20005800000 */
[----:B------:R-:W-:Y:S01]  /*26b0*/  IMAD R16, R16, R28, RZ ;  /* 0x0000001c10107224 */ /* 0x000fe200078e02ff */
[----:B------:R-:W-:Y:S01]  /*26c0*/  SEL R26, R9, R26, !P3 ;  /* 0x0000001a091a7207 */ /* 0x000fe20005800000 */
[-C--:B------:R-:W-:Y:S01]  /*26d0*/  IMAD R21, R21, R28.reuse, RZ ;  /* 0x0000001c15157224 */ /* 0x080fe200078e02ff */
[C---:B------:R-:W-:Y:S01]  /*26e0*/  SEL R35, R9.reuse, R35, !P3 ;  /* 0x0000002309237207 */ /* 0x040fe20005800000 */
[-C--:B------:R-:W-:Y:S01]  /*26f0*/  IMAD R18, R18, R28.reuse, RZ ;  /* 0x0000001c12127224 */ /* 0x080fe200078e02ff */
[----:B------:R-:W-:Y:S01]  /*2700*/  SEL R37, R9, R37, !P3 ;  /* 0x0000002509257207 */ /* 0x000fe20005800000 */
[-C--:B------:R-:W-:Y:S01]  /*2710*/  IMAD R23, R23, R28.reuse, RZ ;  /* 0x0000001c17177224 */ /* 0x080fe200078e02ff */
[----:B------:R-:W-:Y:S01]  /*2720*/  SEL R39, R9, R39, !P3 ;  /* 0x0000002709277207 */ /* 0x000fe20005800000 */
[-C--:B------:R-:W-:Y:S01]  /*2730*/  IMAD R25, R25, R28.reuse, RZ ;  /* 0x0000001c19197224 */ /* 0x080fe200078e02ff */
[C---:B------:R-:W-:Y:S01]  /*2740*/  SEL R41, R9.reuse, R41, !P3 ;  /* 0x0000002909297207 */ /* 0x040fe20005800000 */
[-C--:B------:R-:W-:Y:S01]  /*2750*/  IMAD R20, R20, R28.reuse, RZ ;  /* 0x0000001c14147224 */ /* 0x080fe200078e02ff */
        /* <DEDUP_REMOVED lines=8> */
[----:B------:R-:W-:Y:S01]  /*27e0*/  SEL R53, R9, R53, !P3 ;  /* 0x0000003509357207 */ /* 0x000fe20005800000 */
[-C--:B------:R-:W-:Y:S01]  /*27f0*/  IMAD R33, R33, R28.reuse, RZ ;  /* 0x0000001c21217224 */ /* 0x080fe200078e02ff */
[----:B------:R-:W-:Y:S01]  /*2800*/  SEL R55, R9, R55, !P3 ;  /* 0x0000003709377207 */ /* 0x000fe20005800000 */
[-C--:B------:R-:W-:Y:S01]  /*2810*/  IMAD R24, R24, R28.reuse, RZ ;  /* 0x0000001c18187224 */ /* 0x080fe200078e02ff */
[----:B------:R-:W0:Y:S01]  /*2820*/  LDC.64 R8, c[0x0][0x218] ;  /* 0x00008600ff087b82 */ /* 0x000e220000000a00 */
[-C--:B------:R-:W-:Y:S01]  /*2830*/  IMAD R26, R26, R28.reuse, RZ ;  /* 0x0000001c1a1a7224 */ /* 0x080fe200078e02ff */
[----:B------:R-:W-:Y:S01]  /*2840*/  LOP3.LUT R7, R7, 0x1f, RZ, 0xc0, !PT ;  /* 0x0000001f07077812 */ /* 0x000fe200078ec0ff */
[-C--:B------:R-:W-:Y:S01]  /*2850*/  IMAD R35, R35, R28.reuse, RZ ;  /* 0x0000001c23237224 */ /* 0x080fe200078e02ff */
[----:B------:R-:W-:Y:S01]  /*2860*/  LEA.HI.X.SX32 R167, R4, UR5, 0x1, P0 ;  /* 0x0000000504a77c11 */ /* 0x000fe200080f0eff */
[-C--:B------:R-:W-:Y:S01]  /*2870*/  IMAD R37, R37, R28.reuse, RZ ;  /* 0x0000001c25257224 */ /* 0x080fe200078e02ff */
[----:B------:R-:W-:Y:S01]  /*2880*/  UMOV UR5, URZ ;  /* 0x0000003f00057c82 */ /* 0x000fe20008000000 */
[-C--:B------:R-:W-:Y:S01]  /*2890*/  IMAD R39, R39, R28.reuse, RZ ;  /* 0x0000001c27277224 */ /* 0x080fe200078e02ff */
[----:B------:R-:W-:Y:S01]  /*28a0*/  UIADD3.X UR9, UR5, 0x40000040, URZ, UP0, !UPT ;  /* 0x4000004005097890 */ /* 0x000fe200087fe43f */
[-C--:B------:R-:W-:Y:S01]  /*28b0*/  IMAD R41, R41, R28.reuse, RZ ;  /* 0x0000001c29297224 */ /* 0x080fe200078e02ff */
[C---:B------:R-:W-:Y:S01]  /*28c0*/  LOP3.LUT R4, R2.reuse, 0x30, RZ, 0x3c, !PT ;  /* 0x0000003002047812 */ /* 0x040fe200078e3cff */
[-C--:B------:R-:W-:Y:S01]  /*28d0*/  IMAD R43, R43, R28.reuse, RZ ;  /* 0x0000001c2b2b7224 */ /* 0x080fe200078e02ff */
[C---:B------:R-:W-:Y:S01]  /*28e0*/  LOP3.LUT R4, R2.reuse, 0x60, RZ, 0x3c, !PT ;  /* 0x0000006002047812 */ /* 0x040fe200078e3cff */
[-C--:B------:R-:W-:Y:S01]  /*28f0*/  IMAD R45, R45, R28.reuse, RZ ;  /* 0x0000001c2d2d7224 */ /* 0x080fe200078e02ff */
[----:B------:R-:W-:Y:S01]  /*2900*/  LOP3.LUT R252, R2, 0x70, RZ, 0x3c, !PT ;  /* 0x0000007002fc7812 */ /* 0x000fe200078e3cff */
[-C--:B------:R-:W-:Y:S01]  /*2910*/  IMAD R47, R47, R28.reuse, RZ ;  /* 0x0000001c2f2f7224 */ /* 0x080fe200078e02ff */
[----:B------:R-:W-:Y:S01]  /*2920*/  LOP3.LUT R249, R3, 0x20, RZ, 0x3c, !PT ;  /* 0x0000002003f97812 */ /* 0x000fe200078e3cff */
[-C--:B------:R-:W-:Y:S01]  /*2930*/  IMAD R51, R51, R28.reuse, RZ ;  /* 0x0000001c33337224 */ /* 0x080fe200078e02ff */
[----:B------:R-:W-:Y:S01]  /*2940*/  UIADD3.64 UR10, UR4, -UR10, URZ ;  /* 0x8000000a040a7297 */ /* 0x000fe2000fffe03f */
[-C--:B------:R-:W-:Y:S01]  /*2950*/  IMAD R53, R53, R28.reuse, RZ ;  /* 0x0000001c35357224 */ /* 0x080fe200078e02ff */
[----:B------:R-:W-:Y:S01]  /*2960*/  UIADD3.64 UR16, UR8, 0x80, URZ ;  /* 0x0000008008107897 */ /* 0x000fe2000fffe03f */
[----:B------:R-:W-:Y:S01]  /*2970*/  IMAD R55, R55, R28, RZ ;  /* 0x0000001c37377224 */ /* 0x000fe200078e02ff */
[----:B------:R-:W-:Y:S01]  /*2980*/  UIADD3.64 UR20, UR8, 0x100, URZ ;  /* 0x0000010008147897 */ /* 0x000fe2000fffe03f */
[----:B------:R-:W-:Y:S01]  /*2990*/  IMAD R236, R7, R236, RZ ;  /* 0x000000ec07ec7224 */ /* 0x000fe200078e02ff */
[----:B0-----:R-:W-:-:S02]  /*29a0*/  LEA R248, P6, R6, R8, 0x1 ;  /* 0x0000000806f87211 */ /* 0x001fc400078c08ff */
[-C--:B------:R-:W-:Y:S02]  /*29b0*/  LEA R246, P1, R10, R8.reuse, 0x1 ;  /* 0x000000080af67211 */ /* 0x080fe400078208ff */
[-C--:B------:R-:W-:Y:S01]  /*29c0*/  LEA.HI.X.SX32 R247, R6, R9.reuse, 0x1, P6 ;  /* 0x0000000906f77211 */ /* 0x080fe200030f0eff */
[----:B------:R-:W-:Y:S01]  /*29d0*/  IMAD.U32 R6, RZ, RZ, UR6 ;  /* 0x00000006ff067e24 */ /* 0x000fe2000f8e00ff */
[----:B------:R-:W-:Y:S01]  /*29e0*/  LEA.HI.X.SX32 R245, R10, R9, 0x1, P1 ;  /* 0x000000090af57211 */ /* 0x000fe200008f0eff */
[----:B------:R-:W-:Y:S01]  /*29f0*/  UMOV UR6, UR4 ;  /* 0x0000000400067c82 */ /* 0x000fe20008000000 */
[-C--:B------:R-:W-:Y:S02]  /*2a00*/  LEA R244, P2, R11, R8.reuse, 0x1 ;  /* 0x000000080bf47211 */ /* 0x080fe400078408ff */
[-C--:B------:R-:W-:Y:S02]  /*2a10*/  LEA R241, P3, R13, R8.reuse, 0x1 ;  /* 0x000000080df17211 */ /* 0x080fe400078608ff */
[----:B------:R-:W-:-:S02]  /*2a20*/  LEA R239, P4, R15, R8, 0x1 ;  /* 0x000000080fef7211 */ /* 0x000fc400078808ff */
[-C--:B------:R-:W-:Y:S02]  /*2a30*/  LEA R223, P5, R12, R8.reuse, 0x1 ;  /* 0x000000080cdf7211 */ /* 0x080fe400078a08ff */
[-C--:B------:R-:W-:Y:S02]  /*2a40*/  LEA R219, P6, R14, R8.reuse, 0x1 ;  /* 0x000000080edb7211 */ /* 0x080fe400078c08ff */
[----:B------:R-:W-:Y:S02]  /*2a50*/  LEA R215, P1, R17, R8, 0x1 ;  /* 0x0000000811d77211 */ /* 0x000fe400078208ff */
[-C--:B------:R-:W-:Y:S02]  /*2a60*/  LEA.HI.X.SX32 R243, R11, R9.reuse, 0x1, P2 ;  /* 0x000000090bf37211 */ /* 0x080fe400010f0eff */
[-C--:B------:R-:W-:Y:S02]  /*2a70*/  LEA.HI.X.SX32 R240, R13, R9.reuse, 0x1, P3 ;  /* 0x000000090df07211 */ /* 0x080fe400018f0eff */
[----:B------:R-:W-:-:S02]  /*2a80*/  LEA.HI.X.SX32 R238, R15, R9, 0x1, P4 ;  /* 0x000000090fee7211 */ /* 0x000fc400020f0eff */
[-C--:B------:R-:W-:Y:S02]  /*2a90*/  LEA.HI.X.SX32 R221, R12, R9.reuse, 0x1, P5 ;  /* 0x000000090cdd7211 */ /* 0x080fe400028f0eff */
[-C--:B------:R-:W-:Y:S02]  /*2aa0*/  LEA.HI.X.SX32 R217, R14, R9.reuse, 0x1, P6 ;  /* 0x000000090ed97211 */ /* 0x080fe400030f0eff */
[----:B------:R-:W-:Y:S02]  /*2ab0*/  LEA.HI.X.SX32 R213, R17, R9, 0x1, P1 ;  /* 0x0000000911d57211 */ /* 0x000fe400008f0eff */
        /* <DEDUP_REMOVED lines=22> */
[----:B------:R-:W-:Y:S02]  /*2c20*/  CS2R R28, SRZ ;  /* 0x00000000001c7805 */ /* 0x000fe4000001ff00 */
[-C--:B------:R-:W-:Y:S02]  /*2c30*/  LEA.HI.X.SX32 R184, R31, R9.reuse, 0x1, P6 ;  /* 0x000000091fb87211 */ /* 0x080fe400030f0eff */
[----:B------:R-:W-:Y:S02]  /*2c40*/  CS2R R30, SRZ ;  /* 0x00000000001e7805 */ /* 0x000fe4000001ff00 */
[----:B------:R-:W-:Y:S02]  /*2c50*/  LEA.HI.X.SX32 R182, R33, R9, 0x1, P1 ;  /* 0x0000000921b67211 */ /* 0x000fe400008f0eff */
[----:B------:R-:W-:-:S02]  /*2c60*/  CS2R R32, SRZ ;  /* 0x0000000000207805 */ /* 0x000fc4000001ff00 */
[-C--:B------:R-:W-:Y:S02]  /*2c70*/  LEA R181, P2, R24, R8.reuse, 0x1 ;  /* 0x0000000818b57211 */ /* 0x080fe400078408ff */
[-C--:B------:R-:W-:Y:S02]  /*2c80*/  LEA R179, P3, R26, R8.reuse, 0x1 ;  /* 0x000000081ab37211 */ /* 0x080fe400078608ff */
[-C--:B------:R-:W-:Y:S02]  /*2c90*/  LEA R177, P4, R35, R8.reuse, 0x1 ;  /* 0x0000000823b17211 */ /* 0x080fe400078808ff */
[-C--:B------:R-:W-:Y:S02]  /*2ca0*/  LEA R174, P5, R37, R8.reuse, 0x1 ;  /* 0x0000000825ae7211 */ /* 0x080fe400078a08ff */
[-C--:B------:R-:W-:Y:S02]  /*2cb0*/  LEA R173, P6, R39, R8.reuse, 0x1 ;  /* 0x0000000827ad7211 */ /* 0x080fe400078c08ff */
[----:B------:R-:W-:-:S02]  /*2cc0*/  LEA R160, P1, R41, R8, 0x1 ;  /* 0x0000000829a07211 */ /* 0x000fc400078208ff */
[-C--:B------:R-:W-:Y:S02]  /*2cd0*/  LEA.HI.X.SX32 R180, R24, R9.reuse, 0x1, P2 ;  /* 0x0000000918b47211 */ /* 0x080fe400010f0eff */
[----:B------:R-:W-:Y:S02]  /*2ce0*/  CS2R R24, SRZ ;  /* 0x0000000000187805 */ /* 0x000fe4000001ff00 */
[-C--:B------:R-:W-:Y:S02]  /*2cf0*/  LEA.HI.X.SX32 R178, R26, R9.reuse, 0x1, P3 ;  /* 0x000000091ab27211 */ /* 0x080fe400018f0eff */
[----:B------:R-:W-:Y:S02]  /*2d00*/  CS2R R26, SRZ ;  /* 0x00000000001a7805 */ /* 0x000fe4000001ff00 */
[----:B------:R-:W-:Y:S02]  /*2d10*/  LEA.HI.X.SX32 R176, R35, R9, 0x1, P4 ;  /* 0x0000000923b07211 */ /* 0x000fe400020f0eff */
[----:B------:R-:W-:-:S02]  /*2d20*/  CS2R R34, SRZ ;  /* 0x0000000000227805 */ /* 0x000fc4000001ff00 */
        /* <DEDUP_REMOVED lines=24> */
[C---:B------:R-:W-:Y:S02]  /*2eb0*/  LOP3.LUT R9, R2.reuse, 0x10, RZ, 0x3c, !PT ;  /* 0x0000001002097812 */ /* 0x040fe400078e3cff */
[C---:B------:R-:W-:Y:S02]  /*2ec0*/  LOP3.LUT R8, R2.reuse, 0x20, RZ, 0x3c, !PT ;  /* 0x0000002002087812 */ /* 0x040fe400078e3cff */
[C---:B------:R-:W-:Y:S02]  /*2ed0*/  LOP3.LUT R9, R2.reuse, 0x40, RZ, 0x3c, !PT ;  /* 0x0000004002097812 */ /* 0x040fe400078e3cff */
[----:B------:R-:W-:-:S07]  /*2ee0*/  LOP3.LUT R8, R2, 0x50, RZ, 0x3c, !PT ;  /* 0x0000005002087812 */ /* 0x000fce00078e3cff */
.L_x_1:
[----:B------:R-:W0:Y:S01]  /*2ef0*/  LDC R4, c[0x0][0x238] ;  /* 0x00008e00ff047b82 */ /* 0x000e220000000800 */
[C---:B------:R-:W-:Y:S02]  /*2f00*/  ISETP.GT.AND P1, PT, R6.reuse, 0x8, PT ;  /* 0x000000080600780c */ /* 0x040fe40003f24270 */
[----:B------:R-:W-:Y:S02]  /*2f10*/  ISETP.GT.AND P0, PT, R6, RZ, PT ;  /* 0x000000ff0600720c */ /* 0x000fe40003f04270 */
[----:B------:R-:W-:-:S03]  /*2f20*/  PRMT R16, RZ, 0x7610, R16 ;  /* 0x00007610ff107816 */ /* 0x000fc60000000010 */
[----:B------:R-:W1:Y:S01]  /*2f30*/  LDC R10, c[0x0][0x238] ;  /* 0x00008e00ff0a7b82 */ /* 0x000e620000000800 */
[----:B------:R-:W-:-:S07]  /*2f40*/  PRMT R154, RZ, 0x7610, R154 ;  /* 0x00007610ff9a7816 */ /* 0x000fce000000009a */
[----:B------:R-:W2:Y:S01]  /*2f50*/  @P0 LDG.E.U16 R16, desc[UR14][R166.64] ;  /* 0x0000000ea6100981 */ /* 0x000ea2000c1e1500 */
[----:B------:R-:W-:Y:S01]  /*2f60*/  PRMT R15, RZ, 0x7610, R15 ;  /* 0x00007610ff0f7816 */ /* 0x000fe2000000000f */
[----:B------:R-:W3:Y:S01]  /*2f70*/  LDC R18, c[0x0][0x238] ;  /* 0x00008e00ff127b82 */ /* 0x000ee20000000800 */
[----:B0-----:R-:W-:-:S04]  /*2f80*/  IMAD.SHL.U32 R4, R4, 0x8, RZ ;  /* 0x0000000804047824 */ /* 0x001fc800078e00ff */
[----:B------:R-:W-:-:S04]  /*2f90*/  IMAD.WIDE R8, R4, 0x2, R166 ;  /* 0x0000000204087825 */ /* 0x000fc800078e02a6 */
[----:B-1----:R-:W-:Y:S01]  /*2fa0*/  IMAD.SHL.U32 R10, R10, 0x10, RZ ;  /* 0x000000100a0a7824 */ /* 0x002fe200078e00ff */
[----:B------:R0:W4:Y:S01]  /*2fb0*/  @P1 LDG.E.U16 R154, desc[UR14][R8.64] ;  /* 0x0000000e089a1981 */ /* 0x000122000c1e1500 */
[----:B------:R-:W-:Y:S01]  /*2fc0*/  ISETP.GT.AND P0, PT, R6, 0x10, PT ;  /* 0x000000100600780c */ /* 0x000fe20003f04270 */
[----:B------:R-:W1:Y:S01]  /*2fd0*/  LDC R4, c[0x0][0x238] ;  /* 0x00008e00ff047b82 */ /* 0x000e620000000800 */
[----:B0-----:R-:W-:-:S07]  /*2fe0*/  IMAD.WIDE R8, R10, 0x2, R166 ;  /* 0x000000020a087825 */ /* 0x001fce00078e02a6 */
[----:B------:R-:W0:Y:S04]  /*2ff0*/  LDC R10, c[0x0][0x238] ;  /* 0x00008e00ff0a7b82 */ /* 0x000e280000000800 */
[----:B------:R5:W4:Y:S01]  /*3000*/  @P0 LDG.E.U16 R15, desc[UR14][R8.64] ;  /* 0x0000000e080f0981 */ /* 0x000b22000c1e1500 */
[----:B------:R-:W-:Y:S01]  /*3010*/  ISETP.GT.AND P1, PT, R6, 0x18, PT ;  /* 0x000000180600780c */ /* 0x000fe20003f24270 */
[----:B0-----:R-:W-:-:S04]  /*3020*/  IMAD R10, R10, 0x18, RZ ;  /* 0x000000180a0a7824 */ /* 0x001fc800078e02ff */
[----:B-----5:R-:W-:Y:S02]  /*3030*/  IMAD.WIDE R8, R10, 0x2, R166 ;  /* 0x000000020a087825 */ /* 0x020fe400078e02a6 */
[----:B------:R-:W0:Y:S01]  /*3040*/  LDC R10, c[0x0][0x238] ;  /* 0x00008e00ff0a7b82 */ /* 0x000e220000000800 */
[----:B------:R-:W-:Y:S02]  /*3050*/  ISETP.GT.AND P0, PT, R6, 0x1, PT ;  /* 0x000000010600780c */ /* 0x000fe40003f04270 */
[----:B------:R-:W-:Y:S02]  /*3060*/  PRMT R153, RZ, 0x7610, R153 ;  /* 0x00007610ff997816 */ /* 0x000fe40000000099 */
[----:B------:R-:W-:-:S04]  /*3070*/  PRMT R14, RZ, 0x7610, R14 ;  /* 0x00007610ff0e7816 */ /* 0x000fc8000000000e */
[----:B------:R1:W5:Y:S02]  /*3080*/  @P1 LDG.E.U16 R153, desc[UR14][R8.64] ;  /* 0x0000000e08991981 */ /* 0x000364000c1e1500 */
[----:B-1----:R-:W-:-:S04]  /*3090*/  IMAD.WIDE R8, R4, 0x2, R166 ;  /* 0x0000000204087825 */ /* 0x002fc800078e02a6 */
[----:B0-----:R-:W-:Y:S01]  /*30a0*/  IMAD R10, R10, 0x9, RZ ;  /* 0x000000090a0a7824 */ /* 0x001fe200078e02ff */
[----:B------:R0:W5:Y:S03]  /*30b0*/  @P0 LDG.E.U16 R14, desc[UR14][R8.64] ;  /* 0x0000000e080e0981 */ /* 0x000166000c1e1500 */
[----:B0-----:R-:W-:Y:S02]  /*30c0*/  IMAD.WIDE R8, R10, 0x2, R166 ;  /* 0x000000020a087825 */ /* 0x001fe400078e02a6 */
[----:B------:R-:W0:Y:S01]  /*30d0*/  LDC R10, c[0x0][0x238] ;  /* 0x00008e00ff0a7b82 */ /* 0x000e220000000800 */
[----:B------:R-:W-:Y:S02]  /*30e0*/  ISETP.GT.AND P1, PT, R6, 0x9, PT ;  /* 0x000000090600780c */ /* 0x000fe40003f24270 */
[----:B------:R-:W-:-:S11]  /*30f0*/  PRMT R152, RZ, 0x7610, R152 ;  /* 0x00007610ff987816 */ /* 0x000fd60000000098 */
[----:B------:R1:W5:Y:S01]  /*3100*/  @P1 LDG.E.U16 R152, desc[UR14][R8.64] ;  /* 0x0000000e08981981 */ /* 0x000362000c1e1500 */
[----:B0-----:R-:W-:-:S04]  /*3110*/  IMAD R10, R10, 0x11, RZ ;  /* 0x000000110a0a7824 */ /* 0x001fc800078e02ff */
[----:B-1----:R-:W-:Y:S02]  /*3120*/  IMAD.WIDE R8, R10, 0x2, R166 ;  /* 0x000000020a087825 */ /* 0x002fe400078e02a6 */
        /* <DEDUP_REMOVED lines=10> */
[----:B0-----:R-:W-:-:S04]  /*31d0*/  IMAD.SHL.U32 R10, R10, 0x2, RZ ;  /* 0x000000020a0a7824 */ /* 0x001fc800078e00ff */
        /* <DEDUP_REMOVED lines=32> */
[C---:B------:R-:W-:Y:S02]  /*33e0*/  ISETP.GT.AND P1, PT, R6.reuse, 0xb, PT ;  /* 0x0000000b0600780c */ /* 0x040fe40003f24270 */
[----:B------:R-:W-:Y:S02]  /*33f0*/  PRMT R200, RZ, 0x7610, R200 ;  /* 0x00007610ffc87816 */ /* 0x000fe400000000c8 */
[----:B------:R-:W-:-:S09]  /*3400*/  ISETP.GT.AND P2, PT, R6, 0x13, PT ;  /* 0x000000130600780c */ /* 0x000fd20003f44270 */
[----:B------:R1:W5:Y:S01]  /*3410*/  @P1 LDG.E.U16 R200, desc[UR14][R8.64] ;  /* 0x0000000e08c81981 */ /* 0x000362000c1e1500 */
[----:B0-----:R-:W-:Y:S01]  /*3420*/  IMAD R10, R10, 0x13, RZ ;  /* 0x000000130a0a7824 */ /* 0x001fe200078e02ff */
[----:B-1----:R-:W-:-:S03]  /*3430*/  PRMT R9, RZ, 0x7610, R9 ;  /* 0x00007610ff097816 */ /* 0x002fc60000000009 */
[----:B------:R-:W-:-:S05]  /*3440*/  IMAD.WIDE R10, R10, 0x2, R166 ;  /* 0x000000020a0a7825 */ /* 0x000fca00078e02a6 */
[----:B------:R0:W5:Y:S02]  /*3450*/  @P2 LDG.E.U16 R9, desc[UR14][R10.64] ;  /* 0x0000000e0a092981 */ /* 0x000164000c1e1500 */
[----:B0-----:R-:W0:Y:S01]  /*3460*/  LDC R11, c[0x0][0x238] ;  /* 0x00008e00ff0b7b82 */ /* 0x001e220000000800 */
[C---:B------:R-:W-:Y:S02]  /*3470*/  ISETP.GT.AND P0, PT, R6.reuse, 0x4, PT ;  /* 0x000000040600780c */ /* 0x040fe40003f04270 */
[----:B------:R-:W-:Y:S02]  /*3480*/  PRMT R206, RZ, 0x7610, R206 ;  /* 0x00007610ffce7816 */ /* 0x000fe400000000ce */
[----:B------:R-:W-:Y:S01]  /*3490*/  ISETP.GT.AND P3, PT, R6, 0x1b, PT ;  /* 0x0000001b0600780c */ /* 0x000fe20003f64270 */
[----:B0-----:R-:W-:-:S04]  /*34a0*/  IMAD.SHL.U32 R11, R11, 0x4, RZ ;  /* 0x000000040b0b7824 */ /* 0x001fc800078e00ff */
[----:B------:R-:W-:-:S05]  /*34b0*/  IMAD.WIDE R10, R11, 0x2, R166 ;  /* 0x000000020b0a7825 */ /* 0x000fca00078e02a6 */
[----:B------:R0:W5:Y:S02]  /*34c0*/  @P0 LDG.E.U16 R206, desc[UR14][R10.64] ;  /* 0x0000000e0ace0981 */ /* 0x000164000c1e1500 */
[----:B0-----:R-:W0:Y:S01]  /*34d0*/  LDC R11, c[0x0][0x238] ;  /* 0x00008e00ff0b7b82 */ /* 0x001e220000000800 */
[----:B---3--:R-:W-:Y:S01]  /*34e0*/  IMAD R18, R18, 0x1b, RZ ;  /* 0x0000001b12127824 */ /* 0x008fe200078e02ff */
[----:B------:R-:W-:-:S03]  /*34f0*/  PRMT R204, RZ, 0x7610, R204 ;  /* 0x00007610ffcc7816 */ /* 0x000fc600000000cc */
[----:B------:R-:W-:Y:S01]  /*3500*/  IMAD.WIDE R18, R18, 0x2, R166 ;  /* 0x0000000212127825 */ /* 0x000fe200078e02a6 */
[----:B------:R-:W-:-:S04]  /*3510*/  ISETP.GT.AND P2, PT, R6, 0x6, PT ;  /* 0x000000060600780c */ /* 0x000fc80003f44270 */
[----:B------:R1:W3:Y:S01]  /*3520*/  @P3 LDG.E.U16 R204, desc[UR14][R18.64] ;  /* 0x0000000e12cc3981 */ /* 0x0002e2000c1e1500 */
[----:B------:R-:W-:Y:S01]  /*3530*/  PRMT R222, RZ, 0x7610, R222 ;  /* 0x00007610ffde7816 */ /* 0x000fe200000000de */
[----:B-1----:R-:W1:Y:S01]  /*3540*/  LDC R19, c[0x0][0x238] ;  /* 0x00008e00ff137b82 */ /* 0x002e620000000800 */
[----:B0-----:R-:W-:-:S04]  /*3550*/  IMAD R11, R11, 0x6, RZ ;  /* 0x000000060b0b7824 */ /* 0x001fc800078e02ff */
[----:B------:R-:W-:-:S05]  /*3560*/  IMAD.WIDE R10, R11, 0x2, R166 ;  /* 0x000000020b0a7825 */ /* 0x000fca00078e02a6 */
[----:B------:R0:W3:Y:S01]  /*3570*/  @P2 LDG.E.U16 R222, desc[UR14][R10.64] ;  /* 0x0000000e0ade2981 */ /* 0x0000e2000c1e1500 */
[----:B------:R-:W-:Y:S01]  /*3580*/  ISETP.GT.AND P1, PT, R6, 0x5, PT ;  /* 0x000000050600780c */ /* 0x000fe20003f24270 */
[----:B0-----:R-:W0:Y:S01]  /*3590*/  LDC R11, c[0x0][0x238] ;  /* 0x00008e00ff0b7b82 */ /* 0x001e220000000800 */
[----:B-1----:R-:W-:Y:S01]  /*35a0*/  IMAD R19, R19, 0x5, RZ ;  /* 0x0000000513137824 */ /* 0x002fe200078e02ff */
[----:B------:R-:W-:-:S03]  /*35b0*/  PRMT R214, RZ, 0x7610, R214 ;  /* 0x00007610ffd67816 */ /* 0x000fc600000000d6 */
[----:B------:R-:W-:-:S07]  /*35c0*/  IMAD.WIDE R18, R19, 0x2, R166 ;  /* 0x0000000213127825 */ /* 0x000fce00078e02a6 */
[----:B------:R1:W3:Y:S01]  /*35d0*/  @P1 LDG.E.U16 R214, desc[UR14][R18.64] ;  /* 0x0000000e12d61981 */ /* 0x0002e2000c1e1500 */
[C---:B------:R-:W-:Y:S02]  /*35e0*/  ISETP.GT.AND P1, PT, R6.reuse, 0x14, PT ;  /* 0x000000140600780c */ /* 0x040fe40003f24270 */
[----:B------:R-:W-:Y:S02]  /*35f0*/  PRMT R210, RZ, 0x7610, R210 ;  /* 0x00007610ffd27816 */ /* 0x000fe400000000d2 */
[----:B------:R-:W-:Y:S02]  /*3600*/  ISETP.GT.AND P0, PT, R6, 0x7, PT ;  /* 0x000000070600780c */ /* 0x000fe40003f04270 */
[----:B------:R-:W-:Y:S02]  /*3610*/  PRMT R231, RZ, 0x7610, R231 ;  /* 0x00007610ffe77816 */ /* 0x000fe400000000e7 */
[----:B------:R-:W-:Y:S01]  /*3620*/  PRMT R212, RZ, 0x7610, R212 ;  /* 0x00007610ffd47816 */ /* 0x000fe200000000d4 */
[----:B-1----:R-:W1:Y:S01]  /*3630*/  LDC R19, c[0x0][0x238] ;  /* 0x00008e00ff137b82 */ /* 0x002e620000000800 */
[----:B0-----:R-:W-:-:S04]  /*3640*/  IMAD R11, R11, 0x14, RZ ;  /* 0x000000140b0b7824 */ /* 0x001fc800078e02ff */
[----:B------:R-:W-:-:S05]  /*3650*/  IMAD.WIDE R10, R11, 0x2, R166 ;  /* 0x000000020b0a7825 */ /* 0x000fca00078e02a6 */
[----:B------:R0:W3:Y:S02]  /*3660*/  @P1 LDG.E.U16 R210, desc[UR14][R10.64] ;  /* 0x0000000e0ad21981 */ /* 0x0000e4000c1e1500 */
[----:B0-----:R-:W0:Y:S02]  /*3670*/  LDC R11, c[0x0][0x238] ;  /* 0x00008e00ff0b7b82 */ /* 0x001e240000000800 */
[----:B0-----:R-:W-:-:S04]  /*3680*/  IMAD R11, R11, 0x7, RZ ;  /* 0x000000070b0b7824 */ /* 0x001fc800078e02ff */
[----:B------:R-:W-:-:S05]  /*3690*/  IMAD.WIDE R10, R11, 0x2, R166 ;  /* 0x000000020b0a7825 */ /* 0x000fca00078e02a6 */
[----:B------:R0:W3:Y:S02]  /*36a0*/  @P0 LDG.E.U16 R231, desc[UR14][R10.64] ;  /* 0x0000000e0ae70981 */ /* 0x0000e4000c1e1500 */
[----:B0-----:R-:W0:Y:S01]  /*36b0*/  LDC R11, c[0x0][0x238] ;  /* 0x00008e00ff0b7b82 */ /* 0x001e220000000800 */
[----:B------:R-:W-:Y:S01]  /*36c0*/  ISETP.GT.AND P1, PT, R6, 0x1c, PT ;  /* 0x0000001c0600780c */ /* 0x000fe20003f24270 */
[----:B0-----:R-:W-:-:S04]  /*36d0*/  IMAD R11, R11, 0x1c, RZ ;  /* 0x0000001c0b0b7824 */ /* 0x001fc800078e02ff */
[----:B------:R-:W-:-:S08]  /*36e0*/  IMAD.WIDE R10, R11, 0x2, R166 ;  /* 0x000000020b0a7825 */ /* 0x000fd000078e02a6 */
[----:B------:R0:W3:Y:S02]  /*36f0*/  @P1 LDG.E.U16 R212, desc[UR14][R10.64] ;  /* 0x0000000e0ad41981 */ /* 0x0000e4000c1e1500 */
[----:B0-----:R-:W0:Y:S01]  /*3700*/  LDC R11, c[0x0][0x238] ;  /* 0x00008e00ff0b7b82 */ /* 0x001e220000000800 */
[----:B------:R-:W-:Y:S02]  /*3710*/  ISETP.GT.AND P0, PT, R6, 0xd, PT ;  /* 0x0000000d0600780c */ /* 0x000fe40003f04270 */
[----:B------:R-:W-:Y:S01]  /*3720*/  PRMT R216, RZ, 0x7610, R216 ;  /* 0x00007610ffd87816 */ /* 0x000fe200000000d8 */
[----:B0-----:R-:W-:-:S04]  /*3730*/  IMAD R11, R11, 0xd, RZ ;  /* 0x0000000d0b0b7824 */ /* 0x001fc800078e02ff */
[----:B------:R-:W-:-:S06]  /*3740*/  IMAD.WIDE R10, R11, 0x2, R166 ;  /* 0x000000020b0a7825 */ /* 0x000fcc00078e02a6 */
        /* <DEDUP_REMOVED lines=32> */
[C---:B------:R-:W-:Y:S02]  /*3950*/  ISETP.GT.AND P0, PT, R6.reuse, 0x17, PT ;  /* 0x000000170600780c */ /* 0x040fe40003f04270 */
[----:B------:R-:W-:Y:S02]  /*3960*/  PRMT R229, RZ, 0x7610, R229 ;  /* 0x00007610ffe57816 */ /* 0x000fe400000000e5 */
[----:B------:R-:W-:Y:S01]  /*3970*/  ISETP.GT.AND P3, PT, R6, 0xc, PT ;  /* 0x0000000c0600780c */ /* 0x000fe20003f64270 */
[----:B-1----:R-:W-:Y:S02]  /*3980*/  IMAD R19, R19, 0xc, RZ ;  /* 0x0000000c13137824 */ /* 0x002fe400078e02ff */
[----:B0-----:R-:W-:-:S04]  /*3990*/  IMAD R11, R11, 0x17, RZ ;  /* 0x000000170b0b7824 */ /* 0x001fc800078e02ff */
[----:B------:R-:W-:-:S05]  /*39a0*/  IMAD.WIDE R10, R11, 0x2, R166 ;  /* 0x000000020b0a7825 */ /* 0x000fca00078e02a6 */
[----:B------:R0:W3:Y:S02]  /*39b0*/  @P0 LDG.E.U16 R229, desc[UR14][R10.64] ;  /* 0x0000000e0ae50981 */ /* 0x0000e4000c1e1500 */
[----:B0-----:R-:W0:Y:S01]  /*39c0*/  LDC R11, c[0x0][0x238] ;  /* 0x00008e00ff0b7b82 */ /* 0x001e220000000800 */
[----:B------:R-:W-:Y:S01]  /*39d0*/  PRMT R208, RZ, 0x7610, R208 ;  /* 0x00007610ffd07816 */ /* 0x000fe200000000d0 */
[----:B------:R-:W-:Y:S01]  /*39e0*/  IMAD.WIDE R18, R19, 0x2, R166 ;  /* 0x0000000213127825 */ /* 0x000fe200078e02a6 */
[----:B------:R-:W-:-:S04]  /*39f0*/  ISETP.GT.AND P1, PT, R6, 0x1e, PT ;  /* 0x0000001e0600780c */ /* 0x000fc80003f24270 */
[----:B------:R-:W3:Y:S01]  /*3a00*/  @P3 LDG.E.U16 R208, desc[UR14][R18.64] ;  /* 0x0000000e12d03981 */ /* 0x000ee2000c1e1500 */
[----:B------:R-:W-:Y:S01]  /*3a10*/  PRMT R232, RZ, 0x7610, R232 ;  /* 0x00007610ffe87816 */ /* 0x000fe200000000e8 */
[----:B0-----:R-:W-:-:S04]  /*3a20*/  IMAD R11, R11, 0x1e, RZ ;  /* 0x0000001e0b0b7824 */ /* 0x001fc800078e02ff */
[----:B------:R-:W-:-:S05]  /*3a30*/  IMAD.WIDE R10, R11, 0x2, R166 ;  /* 0x000000020b0a7825 */ /* 0x000fca00078e02a6 */
[----:B------:R0:W3:Y:S02]  /*3a40*/  @P1 LDG.E.U16 R232, desc[UR14][R10.64] ;  /* 0x0000000e0ae81981 */ /* 0x0000e4000c1e1500 */
[----:B0-----:R-:W0:Y:S01]  /*3a50*/  LDC R11, c[0x0][0x238] ;  /* 0x00008e00ff0b7b82 */ /* 0x001e220000000800 */
[----:B------:R-:W-:Y:S02]  /*3a60*/  ISETP.GT.AND P2, PT, R6, 0x1f, PT ;  /* 0x0000001f0600780c */ /* 0x000fe40003f44270 */
[----:B------:R-:W-:Y:S02]  /*3a70*/  PRMT R228, RZ, 0x7610, R228 ;  /* 0x00007610ffe47816 */ /* 0x000fe400000000e4 */
[----:B------:R-:W-:Y:S01]  /*3a80*/  LOP3.LUT R171, R171, R170, RZ, 0x3c, !PT ;  /* 0x000000aaabab7212 */ /* 0x000fe200078e3cff */
[----:B0-----:R-:W-:-:S04]  /*3a90*/  IMAD R11, R11, 0x1f, RZ ;  /* 0x0000001f0b0b7824 */ /* 0x001fc800078e02ff */
[----:B------:R-:W-:-:S05]  /*3aa0*/  IMAD.WIDE R10, R11, 0x2, R166 ;  /* 0x000000020b0a7825 */ /* 0x000fca00078e02a6 */
[----:B------:R0:W3:Y:S01]  /*3ab0*/  @P2 LDG.E.U16 R228, desc[UR14][R10.64] ;  /* 0x0000000e0ae42981 */ /* 0x0000e2000c1e1500 */
[----:B------:R-:W-:Y:S01]  /*3ac0*/  BAR.SYNC.DEFER_BLOCKING 0x0 ;  /* 0x0000000000007b1d */ /* 0x000fe20000010000 */
[----:B------:R-:W-:Y:S02]  /*3ad0*/  LOP3.LUT R170, R171, R170, RZ, 0x3c, !PT ;  /* 0x000000aaabaa7212 */ /* 0x000fe400078e3cff */
[----:B------:R-:W-:Y:S02]  /*3ae0*/  ISETP.GE.AND P0, PT, R7, R6, PT ;  /* 0x000000060700720c */ /* 0x000fe40003f06270 */
[----:B------:R-:W-:Y:S02]  /*3af0*/  LOP3.LUT R171, R171, R170, RZ, 0x3c, !PT ;  /* 0x000000aaabab7212 */ /* 0x000fe400078e3cff */
[----:B------:R-:W-:Y:S01]  /*3b00*/  PRMT R227, RZ, 0x7610, R227 ;  /* 0x00007610ffe37816 */ /* 0x000fe200000000e3 */
[----:B0-----:R-:W-:Y:S01]  /*3b10*/  IMAD.WIDE R10, R236, 0x2, R170 ;  /* 0x00000002ec0a7825 */ /* 0x001fe200078e02aa */
[----:B------:R-:W-:-:S02]  /*3b20*/  PRMT R19, RZ, 0x7610, R19 ;  /* 0x00007610ff137816 */ /* 0x000fc40000000013 */
[----:B------:R-:W-:-:S05]  /*3b30*/  PRMT R226, RZ, 0x7610, R226 ;  /* 0x00007610ffe27816 */ /* 0x000fca00000000e2 */
[----:B------:R0:W3:Y:S02]  /*3b40*/  @!P0 LDG.E.U16 R227, desc[UR14][R10.64] ;  /* 0x0000000e0ae38981 */ /* 0x0000e4000c1e1500 */
[----:B0-----:R-:W-:-:S05]  /*3b50*/  IMAD.WIDE R10, R236, 0x2, R156 ;  /* 0x00000002ec0a7825 */ /* 0x001fca00078e029c */
[----:B------:R0:W3:Y:S01]  /*3b60*/  @!P0 LDG.E.U16 R19, desc[UR14][R10.64] ;  /* 0x0000000e0a138981 */ /* 0x0000e2000c1e1500 */
[----:B------:R-:W-:Y:S01]  /*3b70*/  PRMT R18, RZ, 0x7610, R18 ;  /* 0x00007610ff127816 */ /* 0x000fe20000000012 */
[----:B0-----:R-:W-:-:S05]  /*3b80*/  IMAD.WIDE R10, R236, 0x2, R168 ;  /* 0x00000002ec0a7825 */ /* 0x001fca00078e02a8 */
[----:B------:R0:W3:Y:S01]  /*3b90*/  @!P0 LDG.E.U16 R226, desc[UR14][R10.64] ;  /* 0x0000000e0ae28981 */ /* 0x0000e2000c1e1500 */
[----:B------:R-:W-:Y:S01]  /*3ba0*/  PRMT R225, RZ, 0x7610, R225 ;  /* 0x00007610ffe17816 */ /* 0x000fe200000000e1 */
[----:B0-----:R-:W-:-:S05]  /*3bb0*/  IMAD.WIDE R10, R236, 0x2, R164 ;  /* 0x00000002ec0a7825 */ /* 0x001fca00078e02a4 */
[----:B------:R0:W3:Y:S01]  /*3bc0*/  @!P0 LDG.E.U16 R18, desc[UR14][R10.64] ;  /* 0x0000000e0a128981 */ /* 0x0000e2000c1e1500 */
[----:B------:R-:W-:Y:S02]  /*3bd0*/  PRMT R17, RZ, 0x7610, R17 ;  /* 0x00007610ff117816 */ /* 0x000fe40000000011 */
[----:B------:R-:W-:Y:S01]  /*3be0*/  LOP3.LUT R173, R173, R172, RZ, 0x3c, !PT ;  /* 0x000000acadad7212 */ /* 0x000fe200078e3cff */
[----:B0-----:R-:W-:-:S03]  /*3bf0*/  IMAD.WIDE R10, R236, 0x2, R158 ;  /* 0x00000002ec0a7825 */ /* 0x001fc600078e029e */
[C---:B------:R-:W-:Y:S02]  /*3c00*/  LOP3.LUT R172, R173.reuse, R172, RZ, 0x3c, !PT ;  /* 0x000000acadac7212 */ /* 0x040fe400078e3cff */
[----:B------:R0:W3:Y:S01]  /*3c10*/  @!P0 LDG.E.U16 R225, desc[UR14][R10.64] ;  /* 0x0000000e0ae18981 */ /* 0x0000e2000c1e1500 */
[----:B------:R-:W-:Y:S02]  /*3c20*/  PRMT R224, RZ, 0x7610, R224 ;  /* 0x00007610ffe07816 */ /* 0x000fe400000000e0 */
[----:B------:R-:W-:Y:S01]  /*3c30*/  LOP3.LUT R173, R173, R172, RZ, 0x3c, !PT ;  /* 0x000000acadad7212 */ /* 0x000fe200078e3cff */
[----:B0-----:R-:W-:-:S05]  /*3c40*/  IMAD.WIDE R10, R236, 0x2, R162 ;  /* 0x00000002ec0a7825 */ /* 0x001fca00078e02a2 */
[----:B------:R0:W3:Y:S01]  /*3c50*/  @!P0 LDG.E.U16 R17, desc[UR14][R10.64] ;  /* 0x0000000e0a118981 */ /* 0x0000e2000c1e1500 */
[----:B------:R-:W-:-:S03]  /*3c60*/  LOP3.LUT R177, R177, R176, RZ, 0x3c, !PT ;  /* 0x000000b0b1b17212 */ /* 0x000fc600078e3cff */
[----:B--2---:R1:W-:Y:S01]  /*3c70*/  STS.U16 [R2+UR12], R16 ;  /* 0x0000001002007988 */ /* 0x0043e2000800040c */
[----:B0-----:R-:W-:Y:S01]  /*3c80*/  IMAD.WIDE R10, R236, 0x2, R160 ;  /* 0x00000002ec0a7825 */ /* 0x001fe200078e02a0 */
[----:B-1----:R-:W-:-:S04]  /*3c90*/  PRMT R16, RZ, 0x7610, R16 ;  /* 0x00007610ff107816 */ /* 0x002fc80000000010 */
[----:B------:R0:W2:Y:S01]  /*3ca0*/  @!P0 LDG.E.U16 R224, desc[UR14][R10.64] ;  /* 0x0000000e0ae08981 */ /* 0x0000a2000c1e1500 */
[----:B------:R-:W-:Y:S02]  /*3cb0*/  LOP3.LUT R176, R177, R176, RZ, 0x3c, !PT ;  /* 0x000000b0b1b07212 */ /* 0x000fe400078e3cff */
[----:B------:R-:W-:Y:S02]  /*3cc0*/  PRMT R155, RZ, 0x7610, R155 ;  /* 0x00007610ff9b7816 */ /* 0x000fe4000000009b */
[----:B------:R-:W-:Y:S01]  /*3cd0*/  LOP3.LUT R179, R179, R178, RZ, 0x3c, !PT ;  /* 0x000000b2b3b37212 */ /* 0x000fe200078e3cff */
[----:B0-----:R-:W-:Y:S01]  /*3ce0*/  IMAD.WIDE R10, R236, 0x2, R172 ;  /* 0x00000002ec0a7825 */ /* 0x001fe200078e02ac */
[----:B------:R-:W-:-:S04]  /*3cf0*/  LOP3.LUT R177, R177, R176, RZ, 0x3c, !PT ;  /* 0x000000b0b1b17212 */ /* 0x000fc800078e3cff */
[----:B------:R0:W2:Y:S01]  /*3d00*/  @!P0 LDG.E.U16 R16, desc[UR14][R10.64] ;  /* 0x0000000e0a108981 */ /* 0x0000a2000c1e1500 */
[----:B------:R-:W-:-:S03]  /*3d10*/  LOP3.LUT R178, R179, R178, RZ, 0x3c, !PT ;  /* 0x000000b2b3b27212 */ /* 0x000fc600078e3cff */
[----:B----4-:R1:W-:Y:S01]  /*3d20*/  STS.U16 [R2+UR12+0x800], R15 ;  /* 0x0008000f02007988 */ /* 0x0103e2000800040c */
[----:B0-----:R-:W-:Y:S01]  /*3d30*/  IMAD.WIDE R10, R236, 0x2, R174 ;  /* 0x00000002ec0a7825 */ /* 0x001fe200078e02ae */
[----:B------:R-:W-:Y:S02]  /*3d40*/  LOP3.LUT R179, R179, R178, RZ, 0x3c, !PT ;  /* 0x000000b2b3b37212 */ /* 0x000fe400078e3cff */
[----:B-1----:R-:W-:Y:S02]  /*3d50*/  PRMT R15, RZ, 0x7610, R15 ;  /* 0x00007610ff0f7816 */ /* 0x002fe4000000000f */
[----:B------:R0:W4:Y:S01]  /*3d60*/  @!P0 LDG.E.U16 R155, desc[UR14][R10.64] ;  /* 0x0000000e0a9b8981 */ /* 0x000122000c1e1500 */
[----:B------:R-:W-:-:S03]  /*3d70*/  LOP3.LUT R181, R181, R180, RZ, 0x3c, !PT ;  /* 0x000000b4b5b57212 */ /* 0x000fc600078e3cff */
[----:B------:R1:W-:Y:S01]  /*3d80*/  STS.U16 [R2+UR12+0x400], R154 ;  /* 0x0004009a02007988 */ /* 0x0003e2000800040c */
[----:B0-----:R-:W-:Y:S01]  /*3d90*/  IMAD.WIDE R10, R236, 0x2, R176 ;  /* 0x00000002ec0a7825 */ /* 0x001fe200078e02b0 */
[----:B-1----:R-:W-:-:S04]  /*3da0*/  PRMT R154, RZ, 0x7610, R154 ;  /* 0x00007610ff9a7816 */ /* 0x002fc8000000009a */
[----:B------:R0:W4:Y:S01]  /*3db0*/  @!P0 LDG.E.U16 R15, desc[UR14][R10.64] ;  /* 0x0000000e0a0f8981 */ /* 0x000122000c1e1500 */
[----:B------:R-:W-:Y:S01]  /*3dc0*/  LOP3.LUT R180, R181, R180, RZ, 0x3c, !PT ;  /* 0x000000b4b5b47212 */ /* 0x000fe200078e3cff */
[----:B0-----:R-:W-:-:S03]  /*3dd0*/  IMAD.WIDE R10, R236, 0x2, R178 ;  /* 0x00000002ec0a7825 */ /* 0x001fc600078e02b2 */
[----:B------:R-:W-:Y:S02]  /*3de0*/  LOP3.LUT R181, R181, R180, RZ, 0x3c, !PT ;  /* 0x000000b4b5b57212 */ /* 0x000fe400078e3cff */
[----:B------:R0:W4:Y:S01]  /*3df0*/  @!P0 LDG.E.U16 R154, desc[UR14][R10.64] ;  /* 0x0000000e0a9a8981 */ /* 0x000122000c1e1500 */
[----:B------:R-:W-:-:S03]  /*3e00*/  LOP3.LUT R183, R183, R182, RZ, 0x3c, !PT ;  /* 0x000000b6b7b77212 */ /* 0x000fc600078e3cff */
[----:B-----5:R-:W-:Y:S01]  /*3e10*/  STS.U16 [R2+UR12+0xc00], R153 ;  /* 0x000c009902007988 */ /* 0x020fe2000800040c */
[----:B0-----:R-:W-:-:S05]  /*3e20*/  LOP3.LUT R11, R2, 0x10, RZ, 0x3c, !PT ;  /* 0x00000010020b7812 */ /* 0x001fca00078e3cff */
[----:B------:R0:W-:Y:S01]  /*3e30*/  STS.U16 [R11+UR12+0x80], R14 ;  /* 0x0000800e0b007988 */ /* 0x0001e2000800040c */
[C---:B------:R-:W-:Y:S02]  /*3e40*/  LOP3.LUT R182, R183.reuse, R182, RZ, 0x3c, !PT ;  /* 0x000000b6b7b67212 */ /* 0x040fe400078e3cff */
[----:B0-----:R-:W-:Y:S01]  /*3e50*/  PRMT R14, RZ, 0x7610, R14 ;  /* 0x00007610ff0e7816 */ /* 0x001fe2000000000e */
[----:B------:R-:W-:Y:S01]  /*3e60*/  IMAD.WIDE R10, R236, 0x2, R180 ;  /* 0x00000002ec0a7825 */ /* 0x000fe200078e02b4 */
[----:B------:R-:W-:-:S04]  /*3e70*/  LOP3.LUT R183, R183, R182, RZ, 0x3c, !PT ;  /* 0x000000b6b7b77212 */ /* 0x000fc800078e3cff */
[----:B------:R0:W5:Y:S01]  /*3e80*/  @!P0 LDG.E.U16 R14, desc[UR14][R10.64] ;  /* 0x0000000e0a0e8981 */ /* 0x000162000c1e1500 */
[----:B------:R-:W-:Y:S02]  /*3e90*/  PRMT R153, RZ, 0x7610, R153 ;  /* 0x00007610ff997816 */ /* 0x000fe40000000099 */
[----:B------:R-:W-:Y:S02]  /*3ea0*/  LOP3.LUT R185, R185, R184, RZ, 0x3c, !PT ;  /* 0x000000b8b9b97212 */ /* 0x000fe400078e3cff */
[----:B0-----:R-:W-:-:S05]  /*3eb0*/  LOP3.LUT R11, R2, 0x10, RZ, 0x3c, !PT ;  /* 0x00000010020b7812 */ /* 0x001fca00078e3cff */
[----:B------:R0:W-:Y:S01]  /*3ec0*/  STS.U16 [R11+UR12+0x480], R152 ;  /* 0x000480980b007988 */ /* 0x0001e2000800040c */
[----:B------:R-:W-:Y:S01]  /*3ed0*/  LOP3.LUT R184, R185, R184, RZ, 0x3c, !PT ;  /* 0x000000b8b9b87212 */ /* 0x000fe200078e3cff */
[----:B0-----:R-:W-:-:S03]  /*3ee0*/  IMAD.WIDE R10, R236, 0x2, R182 ;  /* 0x00000002ec0a7825 */ /* 0x001fc600078e02b6 */
[----:B------:R-:W-:Y:S02]  /*3ef0*/  LOP3.LUT R185, R185, R184, RZ, 0x3c, !PT ;  /* 0x000000b8b9b97212 */ /* 0x000fe400078e3cff */
[----:B------:R0:W5:Y:S01]  /*3f00*/  @!P0 LDG.E.U16 R153, desc[UR14][R10.64] ;  /* 0x0000000e0a998981 */ /* 0x000162000c1e1500 */
[----:B------:R-:W-:Y:S02]  /*3f10*/  LOP3.LUT R187, R187, R186, RZ, 0x3c, !PT ;  /* 0x000000babbbb7212 */ /* 0x000fe400078e3cff */
        /* <DEDUP_REMOVED lines=14> */
[----:B------:R0:W5:Y:S02]  /*4000*/  @!P0 LDG.E.U16 R152, desc[UR14][R10.64] ;  /* 0x0000000e0a988981 */ /* 0x000164000c1e1500 */
[----:B0-----:R-:W-:-:S05]  /*4010*/  LOP3.LUT R11, R2, 0x20, RZ, 0x3c, !PT ;  /* 0x00000020020b7812 */ /* 0x001fca00078e3cff */
[----:B------:R0:W-:Y:S01]  /*4020*/  STS.U16 [R11+UR12+0x100], R12 ;  /* 0x0001000c0b007988 */ /* 0x0001e2000800040c */
[----:B------:R-:W-:Y:S02]  /*4030*/  LOP3.LUT R193, R193, R192, RZ, 0x3c, !PT ;  /* 0x000000c0c1c17212 */ /* 0x000fe400078e3cff */
[----:B0-----:R-:W-:Y:S01]  /*4040*/  PRMT R12, RZ, 0x7610, R12 ;  /* 0x00007610ff0c7816 */ /* 0x001fe2000000000c */
[----:B------:R-:W-:-:S05]  /*4050*/  IMAD.WIDE R10, R236, 0x2, R188 ;  /* 0x00000002ec0a7825 */ /* 0x000fca00078e02bc */
[----:B------:R0:W5:Y:S01]  /*4060*/  @!P0 LDG.E.U16 R12, desc[UR14][R10.64] ;  /* 0x0000000e0a0c8981 */ /* 0x000162000c1e1500 */
[C---:B------:R-:W-:Y:S02]  /*4070*/  LOP3.LUT R192, R193.reuse, R192, RZ, 0x3c, !PT ;  /* 0x000000c0c1c07212 */ /* 0x040fe400078e3cff */
[----:B------:R-:W-:Y:S02]  /*4080*/  PRMT R23, RZ, 0x7610, R23 ;  /* 0x00007610ff177816 */ /* 0x000fe40000000017 */
[----:B0-----:R-:W-:Y:S02]  /*4090*/  LOP3.LUT R11, R2, 0x20, RZ, 0x3c, !PT ;  /* 0x00000020020b7812 */ /* 0x001fe400078e3cff */
[----:B------:R-:W-:-:S03]  /*40a0*/  LOP3.LUT R193, R193, R192, RZ, 0x3c, !PT ;  /* 0x000000c0c1c17212 */ /* 0x000fc600078e3cff */
[----:B------:R0:W-:Y:S01]  /*40b0*/  STS.U16 [R11+UR12+0x500], R21 ;  /* 0x000500150b007988 */ /* 0x0001e2000800040c */
[----:B------:R-:W-:Y:S01]  /*40c0*/  LOP3.LUT R195, R195, R194, RZ, 0x3c, !PT ;  /* 0x000000c2c3c37212 */ /* 0x000fe200078e3cff */
[----:B0-----:R-:W-:Y:S01]  /*40d0*/  IMAD.WIDE R10, R236, 0x2, R190 ;  /* 0x00000002ec0a7825 */ /* 0x001fe200078e02be */
[----:B------:R-:W-:-:S04]  /*40e0*/  LOP3.LUT R21, R2, 0x20, RZ, 0x3c, !PT ;  /* 0x0000002002157812 */ /* 0x000fc800078e3cff */
[----:B------:R0:W5:Y:S04]  /*40f0*/  @!P0 LDG.E.U16 R23, desc[UR14][R10.64] ;  /* 0x0000000e0a178981 */ /* 0x000168000c1e1500 */
[----:B------:R1:W-:Y:S01]  /*4100*/  STS.U16 [R21+UR12+0x900], R20 ;  /* 0x0009001415007988 */ /* 0x0003e2000800040c */
[C---:B------:R-:W-:Y:S02]  /*4110*/  LOP3.LUT R194, R195.reuse, R194, RZ, 0x3c, !PT ;  /* 0x000000c2c3c27212 */ /* 0x040fe400078e3cff */
[----:B0-----:R-:W-:Y:S01]  /*4120*/  PRMT R11, RZ, 0x7610, R11 ;  /* 0x00007610ff0b7816 */ /* 0x001fe2000000000b */
[----:B-1----:R-:W-:Y:S01]  /*4130*/  IMAD.WIDE R20, R236, 0x2, R192 ;  /* 0x00000002ec147825 */ /* 0x002fe200078e02c0 */
[----:B------:R-:W-:-:S04]  /*4140*/  LOP3.LUT R195, R195, R194, RZ, 0x3c, !PT ;  /* 0x000000c2c3c37212 */ /* 0x000fc800078e3cff */
[----:B------:R0:W5:Y:S02]  /*4150*/  @!P0 LDG.E.U16 R11, desc[UR14][R20.64] ;  /* 0x0000000e140b8981 */ /* 0x000164000c1e1500 */
[----:B0-----:R-:W-:-:S05]  /*4160*/  LOP3.LUT R21, R2, 0x20, RZ, 0x3c, !PT ;  /* 0x0000002002157812 */ /* 0x001fca00078e3cff */
[----:B------:R0:W-:Y:S02]  /*4170*/  STS.U16 [R21+UR12+0xd00], R22 ;  /* 0x000d001615007988 */ /* 0x0001e4000800040c */
[----:B0-----:R-:W-:Y:S01]  /*4180*/  PRMT R22, RZ, 0x7610, R22 ;  /* 0x00007610ff167816 */ /* 0x001fe20000000016 */
[----:B------:R-:W-:-:S05]  /*4190*/  IMAD.WIDE R20, R236, 0x2, R194 ;  /* 0x00000002ec147825 */ /* 0x000fca00078e02c2 */
[----:B------:R0:W5:Y:S01]  /*41a0*/  @!P0 LDG.E.U16 R22, desc[UR14][R20.64] ;  /* 0x0000000e14168981 */ /* 0x000162000c1e1500 */
[----:B------:R-:W-:Y:S02]  /*41b0*/  LOP3.LUT R199, R199, R198, RZ, 0x3c, !PT ;  /* 0x000000c6c7c77212 */ /* 0x000fe400078e3cff */
[----:B0-----:R-:W-:-:S05]  /*41c0*/  LOP3.LUT R21, R2, 0x30, RZ, 0x3c, !PT ;  /* 0x0000003002157812 */ /* 0x001fca00078e3cff */
[----:B------:R0:W-:Y:S01]  /*41d0*/  STS.U16 [R21+UR12+0x180], R197 ;  /* 0x000180c515007988 */ /* 0x0001e2000800040c */
[----:B------:R-:W-:Y:S02]  /*41e0*/  LOP3.LUT R198, R199, R198, RZ, 0x3c, !PT ;  /* 0x000000c6c7c67212 */ /* 0x000fe400078e3cff */
[----:B------:R-:W-:Y:S01]  /*41f0*/  PRMT R10, RZ, 0x7610, R10 ;  /* 0x00007610ff0a7816 */ /* 0x000fe2000000000a */
[----:B0-----:R-:W-:Y:S02]  /*4200*/  IMAD.MOV.U32 R197, RZ, RZ, R196 ;  /* 0x000000ffffc57224 */ /* 0x001fe400078e00c4 */
[----:B------:R-:W-:Y:S01]  /*4210*/  IMAD.MOV.U32 R196, RZ, RZ, R201 ;  /* 0x000000ffffc47224 */ /* 0x000fe200078e00c9 */
[----:B------:R-:W-:-:S03]  /*4220*/  LOP3.LUT R201, R2, 0x30, RZ, 0x3c, !PT ;  /* 0x0000003002c97812 */ /* 0x000fc600078e3cff */
[C---:B------:R-:W-:Y:S01]  /*4230*/  IMAD.WIDE R20, R236.reuse, 0x2, R196 ;  /* 0x00000002ec147825 */ /* 0x040fe200078e02c4 */
[----:B------:R-:W-:Y:S01]  /*4240*/  LOP3.LUT R199, R199, R198, RZ, 0x3c, !PT ;  /* 0x000000c6c7c77212 */ /* 0x000fe200078e3cff */
[----:B------:R0:W-:Y:S04]  /*4250*/  STS.U16 [R201+UR12+0x580], R200 ;  /* 0x000580c8c9007988 */ /* 0x0001e8000800040c */
[----:B------:R1:W5:Y:S01]  /*4260*/  @!P0 LDG.E.U16 R10, desc[UR14][R20.64] ;  /* 0x0000000e140a8981 */ /* 0x000362000c1e1500 */
[----:B0-----:R-:W-:Y:S01]  /*4270*/  IMAD.WIDE R200, R236, 0x2, R198 ;  /* 0x00000002ecc87825 */ /* 0x001fe200078e02c6 */
[----:B-1----:R-:W-:-:S06]  /*4280*/  PRMT R21, RZ, 0x7610, R21 ;  /* 0x00007610ff157816 */ /* 0x002fcc0000000015 */
[----:B------:R0:W5:Y:S02]  /*4290*/  @!P0 LDG.E.U16 R21, desc[UR14][R200.64] ;  /* 0x0000000ec8158981 */ /* 0x000164000c1e1500 */
[----:B0-----:R-:W-:Y:S01]  /*42a0*/  LOP3.LUT R201, R2, 0x30, RZ, 0x3c, !PT ;  /* 0x0000003002c97812 */ /* 0x001fe200078e3cff */
[----:B------:R-:W-:-:S04]  /*42b0*/  IMAD.MOV.U32 R200, RZ, RZ, R203 ;  /* 0x000000ffffc87224 */ /* 0x000fc800078e00cb */
[----:B------:R0:W-:Y:S02]  /*42c0*/  STS.U16 [R201+UR12+0x980], R9 ;  /* 0x00098009c9007988 */ /* 0x0001e4000800040c */
[----:B0-----:R-:W-:Y:S01]  /*42d0*/  IMAD.MOV.U32 R201, RZ, RZ, R202 ;  /* 0x000000ffffc97224 */ /* 0x001fe200078e00ca */
[----:B------:R-:W-:Y:S01]  /*42e0*/  PRMT R9, RZ, 0x7610, R9 ;  /* 0x00007610ff097816 */ /* 0x000fe20000000009 */
[----:B------:R-:W-:-:S05]  /*42f0*/  IMAD.WIDE R202, R236, 0x2, R200 ;  /* 0x00000002ecca7825 */ /* 0x000fca00078e02c8 */
[----:B------:R0:W5:Y:S01]  /*4300*/  @!P0 LDG.E.U16 R9, desc[UR14][R202.64] ;  /* 0x0000000eca098981 */ /* 0x000162000c1e1500 */
[----:B------:R-:W-:Y:S02]  /*4310*/  PRMT R20, RZ, 0x7610, R20 ;  /* 0x00007610ff147816 */ /* 0x000fe40000000014 */
[----:B0-----:R-:W-:Y:S01]  /*4320*/  LOP3.LUT R203, R2, 0x30, RZ, 0x3c, !PT ;  /* 0x0000003002cb7812 */ /* 0x001fe200078e3cff */
[----:B------:R-:W-:-:S04]  /*4330*/  IMAD.MOV.U32 R202, RZ, RZ, R207 ;  /* 0x000000ffffca7224 */ /* 0x000fc800078e00cf */
[----:B---3--:R0:W-:Y:S01]  /*4340*/  STS.U16 [R203+UR12+0xd80], R204 ;  /* 0x000d80cccb007988 */ /* 0x0081e2000800040c */
[----:B------:R-:W-:Y:S01]  /*4350*/  LOP3.LUT R207, R2, 0x40, RZ, 0x3c, !PT ;  /* 0x0000004002cf7812 */ /* 0x000fe200078e3cff */
[----:B0-----:R-:W-:Y:S02]  /*4360*/  IMAD.MOV.U32 R203, RZ, RZ, R205 ;  /* 0x000000ffffcb7224 */ /* 0x001fe400078e00cd */
[----:B------:R-:W-:Y:S02]  /*4370*/  IMAD.WIDE R204, R236, 0x2, R202 ;  /* 0x00000002eccc7825 */ /* 0x000fe400078e02ca */
[----:B------:R0:W-:Y:S04]  /*4380*/  STS.U16 [R207+UR12+0x200], R206 ;  /* 0x000200cecf007988 */ /* 0x0001e8000800040c */
[----:B------:R1:W3:Y:S01]  /*4390*/  @!P0 LDG.E.U16 R20, desc[UR14][R204.64] ;  /* 0x0000000ecc148981 */ /* 0x0002e2000c1e1500 */
[----:B------:R-:W-:Y:S01]  /*43a0*/  PRMT R233, RZ, 0x7610, R233 ;  /* 0x00007610ffe97816 */ /* 0x000fe200000000e9 */
[----:B-1----:R-:W-:-:S02]  /*43b0*/  IMAD.MOV.U32 R204, RZ, RZ, R211 ;  /* 0x000000ffffcc7224 */ /* 0x002fc400078e00d3 */
[----:B------:R-:W-:Y:S02]  /*43c0*/  IMAD.MOV.U32 R205, RZ, RZ, R209 ;  /* 0x000000ffffcd7224 */ /* 0x000fe400078e00d1 */
[----:B0-----:R-:W-:Y:S01]  /*43d0*/  IMAD.WIDE R206, R236, 0x2, R204 ;  /* 0x00000002ecce7825 */ /* 0x001fe200078e02cc */
[----:B------:R-:W-:-:S04]  /*43e0*/  LOP3.LUT R209, R2, 0x40, RZ, 0x3c, !PT ;  /* 0x0000004002d17812 */ /* 0x000fc800078e3cff */
[----:B------:R0:W3:Y:S01]  /*43f0*/  @!P0 LDG.E.U16 R233, desc[UR14][R206.64] ;  /* 0x0000000ecee98981 */ /* 0x0000e2000c1e1500 */
[----:B------:R-:W-:-:S03]  /*4400*/  PRMT R234, RZ, 0x7610, R234 ;  /* 0x00007610ffea7816 */ /* 0x000fc600000000ea */
[----:B------:R1:W-:Y:S01]  /*4410*/  STS.U16 [R209+UR12+0x600], R208 ;  /* 0x000600d0d1007988 */ /* 0x0003e2000800040c */
[----:B0-----:R-:W-:Y:S02]  /*4420*/  IMAD.MOV.U32 R206, RZ, RZ, R215 ;  /* 0x000000ffffce7224 */ /* 0x001fe400078e00d7 */
[----:B------:R-:W-:Y:S02]  /*4430*/  IMAD.MOV.U32 R207, RZ, RZ, R213 ;  /* 0x000000ffffcf7224 */ /* 0x000fe400078e00d5 */
[----:B-1----:R-:W-:Y:S01]  /*4440*/  IMAD.WIDE R208, R236, 0x2, R206 ;  /* 0x00000002ecd07825 */ /* 0x002fe200078e02ce */
[----:B------:R-:W-:-:S04]  /*4450*/  LOP3.LUT R213, R2, 0x40, RZ, 0x3c, !PT ;  /* 0x0000004002d57812 */ /* 0x000fc800078e3cff */
[----:B------:R0:W3:Y:S01]  /*4460*/  @!P0 LDG.E.U16 R234, desc[UR14][R208.64] ;  /* 0x0000000ed0ea8981 */ /* 0x0000e2000c1e1500 */
[----:B------:R-:W-:-:S03]  /*4470*/  PRMT R235, RZ, 0x7610, R235 ;  /* 0x00007610ffeb7816 */ /* 0x000fc600000000eb */
[----:B------:R1:W-:Y:S01]  /*4480*/  STS.U16 [R213+UR12+0xa00], R210 ;  /* 0x000a00d2d5007988 */ /* 0x0003e2000800040c */
[----:B0-----:R-:W-:Y:S02]  /*4490*/  IMAD.MOV.U32 R208, RZ, RZ, R219 ;  /* 0x000000ffffd07224 */ /* 0x001fe400078e00db */
[----:B------:R-:W-:Y:S02]  /*44a0*/  IMAD.MOV.U32 R209, RZ, RZ, R217 ;  /* 0x000000ffffd17224 */ /* 0x000fe400078e00d9 */
[----:B-1----:R-:W-:Y:S01]  /*44b0*/  IMAD.WIDE R210, R236, 0x2, R208 ;  /* 0x00000002ecd27825 */ /* 0x002fe200078e02d0 */
[----:B------:R0:W-:Y:S04]  /*44c0*/  STS.U16 [R213+UR12+0xe00], R212 ;  /* 0x000e00d4d5007988 */ /* 0x0001e8000800040c */
[----:B------:R1:W3:Y:S01]  /*44d0*/  @!P0 LDG.E.U16 R235, desc[UR14][R210.64] ;  /* 0x0000000ed2eb8981 */ /* 0x0002e2000c1e1500 */
[----:B------:R-:W-:Y:S01]  /*44e0*/  PRMT R237, RZ, 0x7610, R237 ;  /* 0x00007610ffed7816 */ /* 0x000fe200000000ed */
[----:B-1----:R-:W-:-:S02]  /*44f0*/  IMAD.MOV.U32 R210, RZ, RZ, R223 ;  /* 0x000000ffffd27224 */ /* 0x002fc400078e00df */
[----:B------:R-:W-:Y:S02]  /*4500*/  IMAD.MOV.U32 R211, RZ, RZ, R221 ;  /* 0x000000ffffd37224 */ /* 0x000fe400078e00dd */
[----:B0-----:R-:W-:Y:S01]  /*4510*/  IMAD.WIDE R212, R236, 0x2, R210 ;  /* 0x00000002ecd47825 */ /* 0x001fe200078e02d2 */
[----:B------:R-:W-:-:S04]  /*4520*/  LOP3.LUT R221, R2, 0x50, RZ, 0x3c, !PT ;  /* 0x0000005002dd7812 */ /* 0x000fc800078e3cff */
[----:B------:R0:W3:Y:S04]  /*4530*/  @!P0 LDG.E.U16 R237, desc[UR14][R212.64] ;  /* 0x0000000ed4ed8981 */ /* 0x0000e8000c1e1500 */
[----:B------:R1:W-:Y:S01]  /*4540*/  STS.U16 [R221+UR12+0x280], R214 ;  /* 0x000280d6dd007988 */ /* 0x0003e2000800040c */
[----:B0-----:R-:W-:Y:S02]  /*4550*/  IMAD.MOV.U32 R212, RZ, RZ, R239 ;  /* 0x000000ffffd47224 */ /* 0x001fe400078e00ef */
[--C-:B------:R-:W-:Y:S01]  /*4560*/  IMAD.MOV.U32 R213, RZ, RZ, R238.reuse ;  /* 0x000000ffffd57224 */ /* 0x100fe200078e00ee */
[----:B------:R-:W-:Y:S01]  /*4570*/  PRMT R238, RZ, 0x7610, R238 ;  /* 0x00007610ffee7816 */ /* 0x000fe200000000ee */
[----:B-1----:R-:W-:Y:S01]  /*4580*/  IMAD.WIDE R214, R236, 0x2, R212 ;  /* 0x00000002ecd67825 */ /* 0x002fe200078e02d4 */
[----:B------:R0:W-:Y:S04]  /*4590*/  STS.U16 [R221+UR12+0x680], R216 ;  /* 0x000680d8dd007988 */ /* 0x0001e8000800040c */
[----:B------:R1:W3:Y:S01]  /*45a0*/  @!P0 LDG.E.U16 R238, desc[UR14][R214.64] ;  /* 0x0000000ed6ee8981 */ /* 0x0002e2000c1e1500 */
[----:B------:R-:W-:Y:S01]  /*45b0*/  PRMT R239, RZ, 0x7610, R239 ;  /* 0x00007610ffef7816 */ /* 0x000fe200000000ef */
[----:B-1----:R-:W-:-:S02]  /*45c0*/  IMAD.MOV.U32 R214, RZ, RZ, R241 ;  /* 0x000000ffffd67224 */ /* 0x002fc400078e00f1 */
[----:B------:R-:W-:Y:S02]  /*45d0*/  IMAD.MOV.U32 R215, RZ, RZ, R240 ;  /* 0x000000ffffd77224 */ /* 0x000fe400078e00f0 */
[----:B0-----:R-:W-:Y:S01]  /*45e0*/  IMAD.WIDE R216, R236, 0x2, R214 ;  /* 0x00000002ecd87825 */ /* 0x001fe200078e02d6 */
[----:B------:R0:W-:Y:S04]  /*45f0*/  STS.U16 [R221+UR12+0xa80], R218 ;  /* 0x000a80dadd007988 */ /* 0x0001e8000800040c */
[----:B------:R1:W3:Y:S01]  /*4600*/  @!P0 LDG.E.U16 R239, desc[UR14][R216.64] ;  /* 0x0000000ed8ef8981 */ /* 0x0002e2000c1e1500 */
[----:B------:R-:W-:Y:S01]  /*4610*/  PRMT R240, RZ, 0x7610, R240 ;  /* 0x00007610fff07816 */ /* 0x000fe200000000f0 */
[----:B-1----:R-:W-:Y:S02]  /*4620*/  IMAD.MOV.U32 R216, RZ, RZ, R244 ;  /* 0x000000ffffd87224 */ /* 0x002fe400078e00f4 */
[----:B------:R-:W-:-:S02]  /*4630*/  IMAD.MOV.U32 R217, RZ, RZ, R243 ;  /* 0x000000ffffd97224 */ /* 0x000fc400078e00f3 */
[C---:B0-----:R-:W-:Y:S01]  /*4640*/  IMAD.WIDE R218, R236.reuse, 0x2, R216 ;  /* 0x00000002ecda7825 */ /* 0x041fe200078e02d8 */
[----:B------:R0:W-:Y:S04]  /*4650*/  STS.U16 [R221+UR12+0xe80], R220 ;  /* 0x000e80dcdd007988 */ /* 0x0001e8000800040c */
[----:B------:R1:W3:Y:S01]  /*4660*/  @!P0 LDG.E.U16 R240, desc[UR14][R218.64] ;  /* 0x0000000edaf08981 */ /* 0x0002e2000c1e1500 */
[----:B------:R-:W-:Y:S01]  /*4670*/  PRMT R241, RZ, 0x7610, R241 ;  /* 0x00007610fff17816 */ /* 0x000fe200000000f1 */
[----:B-1----:R-:W-:Y:S02]  /*4680*/  IMAD.MOV.U32 R218, RZ, RZ, R246 ;  /* 0x000000ffffda7224 */ /* 0x002fe400078e00f6 */
        /* <DEDUP_REMOVED lines=8> */
[----:B-1----:R-:W-:-:S05]  /*4710*/  IMAD.WIDE R222, R236, 0x2, R220 ;  /* 0x00000002ecde7825 */ /* 0x002fca00078e02dc */
[----:B------:R-:W3:Y:S04]  /*4720*/  @!P0 LDG.E.U16 R243, desc[UR14][R222.64] ;  /* 0x0000000edef38981 */ /* 0x000ee8000c1e1500 */
[----:B------:R-:W-:Y:S04]  /*4730*/  STS.U16 [R244+UR12+0x700], R8 ;  /* 0x00070008f4007988 */ /* 0x000fe8000800040c */
[----:B------:R0:W-:Y:S04]  /*4740*/  STS.U16 [R244+UR12+0xb00], R4 ;  /* 0x000b0004f4007988 */ /* 0x0001e8000800040c */
[----:B------:R-:W-:Y:S04]  /*4750*/  STS.U16 [R244+UR12+0xf00], R232 ;  /* 0x000f00e8f4007988 */ /* 0x000fe8000800040c */
[----:B------:R-:W-:Y:S01]  /*4760*/  STS.U16 [R252+UR12+0x380], R231 ;  /* 0x000380e7fc007988 */ /* 0x000fe2000800040c */
[----:B------:R-:W-:Y:S01]  /*4770*/  UMOV UR4, UR13 ;  /* 0x0000000d00047c82 */ /* 0x000fe20008000000 */
[----:B------:R-:W-:Y:S01]  /*4780*/  UMOV UR5, 0x40000040 ;  /* 0x4000004000057882 */ /* 0x000fe20000000000 */
[----:B------:R-:W-:Y:S01]  /*4790*/  UMOV UR18, UR6 ;  /* 0x0000000600127c82 */ /* 0x000fe20008000000 */
[----:B------:R-:W-:Y:S01]  /*47a0*/  STS.U16 [R252+UR12+0x780], R230 ;  /* 0x000780e6fc007988 */ /* 0x000fe2000800040c */
[----:B------:R-:W-:Y:S01]  /*47b0*/  UMOV UR19, UR7 ;  /* 0x0000000700137c82 */ /* 0x000fe20008000000 */
[----:B------:R-:W-:Y:S01]  /*47c0*/  UMOV UR22, UR10 ;  /* 0x0000000a00167c82 */ /* 0x000fe20008000000 */
[----:B------:R-:W-:Y:S01]  /*47d0*/  UMOV UR23, UR11 ;  /* 0x0000000b00177c82 */ /* 0x000fe20008000000 */
[----:B------:R-:W-:Y:S01]  /*47e0*/  STS.U16 [R252+UR12+0xb80], R229 ;  /* 0x000b80e5fc007988 */ /* 0x000fe2000800040c */
[----:B0-----:R-:W0:Y:S03]  /*47f0*/  LDC R4, c[0x0][0x238] ;  /* 0x00008e00ff047b82 */ /* 0x001e260000000800 */
[----:B------:R-:W-:Y:S04]  /*4800*/  STS.U16 [R252+UR12+0xf80], R228 ;  /* 0x000f80e4fc007988 */ /* 0x000fe8000800040c */
[----:B------:R-:W-:Y:S04]  /*4810*/  STS.U16 [R3+UR12+0x2000], R227 ;  /* 0x002000e303007988 */ /* 0x000fe8000800040c */
[----:B------:R-:W-:Y:S04]  /*4820*/  STS.U16 [R3+UR12+0x2200], R226 ;  /* 0x002200e203007988 */ /* 0x000fe8000800040c */
[----:B------:R-:W-:Y:S04]  /*4830*/  STS.U16 [R3+UR12+0x2400], R225 ;  /* 0x002400e103007988 */ /* 0x000fe8000800040c */
[----:B--2---:R-:W-:Y:S04]  /*4840*/  STS.U16 [R3+UR12+0x2600], R224 ;  /* 0x002600e003007988 */ /* 0x004fe8000800040c */
[----:B----4-:R-:W-:Y:S04]  /*4850*/  STS.U16 [R3+UR12+0x2800], R155 ;  /* 0x0028009b03007988 */ /* 0x010fe8000800040c */
[----:B------:R-:W-:Y:S04]  /*4860*/  STS.U16 [R3+UR12+0x2a00], R154 ;  /* 0x002a009a03007988 */ /* 0x000fe8000800040c */
[----:B-----5:R-:W-:Y:S04]  /*4870*/  STS.U16 [R3+UR12+0x2c00], R153 ;  /* 0x002c009903007988 */ /* 0x020fe8000800040c */
[----:B------:R-:W-:Y:S04]  /*4880*/  STS.U16 [R3+UR12+0x2e00], R152 ;  /* 0x002e009803007988 */ /* 0x000fe8000800040c */
[----:B------:R-:W-:Y:S04]  /*4890*/  STS.U16 [R3+UR12+0x3000], R23 ;  /* 0x0030001703007988 */ /* 0x000fe8000800040c */
[----:B------:R-:W-:Y:S04]  /*48a0*/  STS.U16 [R3+UR12+0x3200], R22 ;  /* 0x0032001603007988 */ /* 0x000fe8000800040c */
[----:B------:R-:W-:Y:S04]  /*48b0*/  STS.U16 [R3+UR12+0x3400], R21 ;  /* 0x0034001503007988 */ /* 0x000fe8000800040c */
[----:B---3--:R-:W-:Y:S04]  /*48c0*/  STS.U16 [R3+UR12+0x3600], R20 ;  /* 0x0036001403007988 */ /* 0x008fe8000800040c */
[----:B------:R-:W-:Y:S04]  /*48d0*/  STS.U16 [R3+UR12+0x3800], R234 ;  /* 0x003800ea03007988 */ /* 0x000fe8000800040c */
        /* <DEDUP_REMOVED lines=13> */
[----:B------:R1:W-:Y:S04]  /*49b0*/  STS.U16 [R249+UR12+0x3500], R9 ;  /* 0x00350009f9007988 */ /* 0x0003e8000800040c */
[----:B------:R-:W-:Y:S04]  /*49c0*/  STS.U16 [R249+UR12+0x3700], R233 ;  /* 0x003700e9f9007988 */ /* 0x000fe8000800040c */
[----:B------:R-:W-:Y:S04]  /*49d0*/  STS.U16 [R249+UR12+0x3900], R235 ;  /* 0x003900ebf9007988 */ /* 0x000fe8000800040c */
[----:B------:R2:W-:Y:S04]  /*49e0*/  STS.U16 [R249+UR12+0x3b00], R238 ;  /* 0x003b00eef9007988 */ /* 0x0005e8000800040c */
[----:B------:R-:W-:Y:S04]  /*49f0*/  STS.U16 [R249+UR12+0x3d00], R240 ;  /* 0x003d00f0f9007988 */ /* 0x000fe8000800040c */
[----:B------:R3:W-:Y:S01]  /*4a00*/  STS.U16 [R249+UR12+0x3f00], R243 ;  /* 0x003f00f3f9007988 */ /* 0x0007e2000800040c */
[----:B------:R4:W-:Y:S06]  /*4a10*/  MEMBAR.ALL.CTA ;  /* 0x0000000000007992 */ /* 0x0009ec0000008000 */
[----:B----4-:R-:W4:Y:S02]  /*4a20*/  FENCE.VIEW.ASYNC.S ;  /* 0x00000000000073c6 */ /* 0x010f240000000000 */
[----:B----4-:R-:W-:Y:S06]  /*4a30*/  BAR.SYNC.DEFER_BLOCKING 0x0 ;  /* 0x0000000000007b1d */ /* 0x010fec0000010000 */
[----:B------:R-:W-:-:S06]  /*4a40*/  WARPGROUP.ARRIVE ;  /* 0x00000000000079c5 */ /* 0x000fcc0000000000 */
[----:B------:R-:W-:-:S12]  /*4a50*/  HGMMA.64x128x16.F32.BF16 R88, gdesc[UR4].tnspA, R88 ;  /* 0x21e00000045879f0 */ /* 0x000fd80008701858 */
[----:B------:R-:W-:-:S12]  /*4a60*/  HGMMA.64x128x16.F32.BF16 R88, gdesc[UR8].tnspA, R88 ;  /* 0x21e00000085879f0 */ /* 0x000fd80008701858 */
[----:B------:R-:W-:Y:S01]  /*4a70*/  HGMMA.64x128x16.F32.BF16 R24, gdesc[UR16].tnspA, R24 ;  /* 0x21e00000101879f0 */ /* 0x000fe20008701818 */
[----:B-1----:R-:W-:-:S04]  /*4a80*/  IMAD.WIDE R8, R242, 0x2, R198 ;  /* 0x00000002f2087825 */ /* 0x002fc800078e02c6 */
[----:B------:R-:W-:Y:S02]  /*4a90*/  IMAD.MOV.U32 R199, RZ, RZ, R8 ;  /* 0x000000ffffc77224 */ /* 0x000fe400078e0008 */
[----:B------:R-:W-:Y:S02]  /*4aa0*/  IMAD.MOV.U32 R198, RZ, RZ, R9 ;  /* 0x000000ffffc67224 */ /* 0x000fe400078e0009 */
[----:B------:R-:W-:-:S04]  /*4ab0*/  IMAD.WIDE R8, R242, 0x2, R194 ;  /* 0x00000002f2087825 */ /* 0x000fc800078e02c2 */
[----:B------:R-:W-:Y:S02]  /*4ac0*/  IMAD.MOV.U32 R195, RZ, RZ, R8 ;  /* 0x000000ffffc37224 */ /* 0x000fe400078e0008 */
[----:B------:R-:W-:Y:S02]  /*4ad0*/  IMAD.MOV.U32 R194, RZ, RZ, R9 ;  /* 0x000000ffffc27224 */ /* 0x000fe400078e0009 */
[----:B------:R-:W-:Y:S01]  /*4ae0*/  IMAD.WIDE R8, R242, 0x2, R188 ;  /* 0x00000002f2087825 */ /* 0x000fe200078e02bc */
[----:B------:R-:W-:Y:S03]  /*4af0*/  HGMMA.64x128x16.F32.BF16 R24, gdesc[UR20].tnspA, R24, gsb0 ;  /* 0x21e00000141879f0 */ /* 0x000fe60008001818 */
[----:B------:R-:W-:Y:S02]  /*4b00*/  IMAD.MOV.U32 R189, RZ, RZ, R8 ;  /* 0x000000ffffbd7224 */ /* 0x000fe400078e0008 */
[----:B------:R-:W-:-:S02]  /*4b10*/  IMAD.MOV.U32 R188, RZ, RZ, R9 ;  /* 0x000000ffffbc7224 */ /* 0x000fc400078e0009 */
[----:B------:R-:W-:Y:S02]  /*4b20*/  VIADD R5, R5, 0xffffffff ;  /* 0xffffffff05057836 */ /* 0x000fe40000000000 */
[----:B------:R-:W-:-:S04]  /*4b30*/  IMAD.WIDE R10, R242, 0x2, R192 ;  /* 0x00000002f20a7825 */ /* 0x000fc800078e02c0 */
[----:B------:R-:W-:Y:S01]  /*4b40*/  IMAD.WIDE R8, R242, 0x2, R182 ;  /* 0x00000002f2087825 */ /* 0x000fe200078e02b6 */
[----:B------:R-:W-:-:S03]  /*4b50*/  ISETP.NE.U32.AND P0, PT, R5, RZ, PT ;  /* 0x000000ff0500720c */ /* 0x000fc60003f05070 */
[----:B------:R-:W-:Y:S02]  /*4b60*/  IMAD.MOV.U32 R193, RZ, RZ, R10 ;  /* 0x000000ffffc17224 */ /* 0x000fe400078e000a */
[----:B------:R-:W-:Y:S02]  /*4b70*/  IMAD.MOV.U32 R192, RZ, RZ, R11 ;  /* 0x000000ffffc07224 */ /* 0x000fe400078e000b */
[----:B------:R-:W-:Y:S02]  /*4b80*/  IMAD.MOV.U32 R183, RZ, RZ, R8 ;  /* 0x000000ffffb77224 */ /* 0x000fe400078e0008 */
[----:B------:R-:W-:Y:S02]  /*4b90*/  IMAD.MOV.U32 R182, RZ, RZ, R9 ;  /* 0x000000ffffb67224 */ /* 0x000fe400078e0009 */
[----:B------:R-:W-:-:S04]  /*4ba0*/  IMAD.WIDE R10, R242, 0x2, R186 ;  /* 0x00000002f20a7825 */ /* 0x000fc800078e02ba */
[----:B------:R-:W-:-:S04]  /*4bb0*/  IMAD.WIDE R8, R242, 0x2, R178 ;  /* 0x00000002f2087825 */ /* 0x000fc800078e02b2 */
[----:B------:R-:W-:Y:S02]  /*4bc0*/  IMAD.MOV.U32 R187, RZ, RZ, R10 ;  /* 0x000000ffffbb7224 */ /* 0x000fe400078e000a */
[----:B------:R-:W-:Y:S02]  /*4bd0*/  IMAD.MOV.U32 R186, RZ, RZ, R11 ;  /* 0x000000ffffba7224 */ /* 0x000fe400078e000b */
[----:B------:R-:W-:Y:S02]  /*4be0*/  IMAD.MOV.U32 R179, RZ, RZ, R8 ;  /* 0x000000ffffb37224 */ /* 0x000fe400078e0008 */
[----:B------:R-:W-:Y:S02]  /*4bf0*/  IMAD.MOV.U32 R178, RZ, RZ, R9 ;  /* 0x000000ffffb27224 */ /* 0x000fe400078e0009 */
[----:B------:R-:W-:-:S04]  /*4c00*/  IMAD.WIDE R212, R242, 0x2, R212 ;  /* 0x00000002f2d47825 */ /* 0x000fc800078e02d4 */
        /* <DEDUP_REMOVED lines=12> */
[----:B--2---:R-:W-:Y:S02]  /*4cd0*/  IMAD.MOV.U32 R238, RZ, RZ, R213 ;  /* 0x000000ffffee7224 */ /* 0x004fe400078e00d5 */
[----:B------:R-:W-:-:S04]  /*4ce0*/  IMAD.WIDE R196, R242, 0x2, R196 ;  /* 0x00000002f2c47825 */ /* 0x000fc800078e02c4 */
[----:B------:R-:W-:Y:S02]  /*4cf0*/  IMAD.MOV.U32 R181, RZ, RZ, R10 ;  /* 0x000000ffffb57224 */ /* 0x000fe400078e000a */
[----:B------:R-:W-:Y:S02]  /*4d00*/  IMAD.MOV.U32 R180, RZ, RZ, R11 ;  /* 0x000000ffffb47224 */ /* 0x000fe400078e000b */
[----:B------:R-:W-:Y:S02]  /*4d10*/  IMAD.MOV.U32 R173, RZ, RZ, R8 ;  /* 0x000000ffffad7224 */ /* 0x000fe400078e0008 */
[----:B------:R-:W-:Y:S02]  /*4d20*/  IMAD.MOV.U32 R172, RZ, RZ, R9 ;  /* 0x000000ffffac7224 */ /* 0x000fe400078e0009 */
[----:B---3--:R-:W-:Y:S02]  /*4d30*/  IMAD.MOV.U32 R243, RZ, RZ, R217 ;  /* 0x000000fffff37224 */ /* 0x008fe400078e00d9 */
[----:B------:R-:W-:-:S02]  /*4d40*/  IMAD.MOV.U32 R213, RZ, RZ, R207 ;  /* 0x000000ffffd57224 */ /* 0x000fc400078e00cf */
[----:B------:R-:W-:-:S04]  /*4d50*/  IMAD.WIDE R12, R242, 0x2, R184 ;  /* 0x00000002f20c7825 */ /* 0x000fc800078e02b8 */
[----:B------:R-:W-:-:S04]  /*4d60*/  IMAD.WIDE R10, R242, 0x2, R176 ;  /* 0x00000002f20a7825 */ /* 0x000fc800078e02b0 */
[----:B0-----:R-:W-:Y:S02]  /*4d70*/  IMAD.SHL.U32 R4, R4, 0x20, RZ ;  /* 0x0000002004047824 */ /* 0x001fe400078e00ff */
[----:B------:R-:W-:-:S04]  /*4d80*/  IMAD.WIDE R8, R242, 0x2, R170 ;  /* 0x00000002f2087825 */ /* 0x000fc800078e02aa */
[----:B------:R-:W-:Y:S02]  /*4d90*/  IMAD.MOV.U32 R217, RZ, RZ, R209 ;  /* 0x000000ffffd97224 */ /* 0x000fe400078e00d1 */
[----:B------:R-:W-:Y:S02]  /*4da0*/  IMAD.MOV.U32 R207, RZ, RZ, R202 ;  /* 0x000000ffffcf7224 */ /* 0x000fe400078e00ca */
[----:B------:R-:W-:Y:S02]  /*4db0*/  IMAD.MOV.U32 R247, RZ, RZ, R221 ;  /* 0x000000fffff77224 */ /* 0x000fe400078e00dd */
[----:B------:R-:W-:Y:S02]  /*4dc0*/  IMAD.MOV.U32 R209, RZ, RZ, R205 ;  /* 0x000000ffffd17224 */ /* 0x000fe400078e00cd */
[----:B------:R-:W-:Y:S01]  /*4dd0*/  IMAD.MOV.U32 R202, RZ, RZ, R201 ;  /* 0x000000ffffca7224 */ /* 0x000fe200078e00c9 */
[----:B------:R-:W-:Y:S02]  /*4de0*/  WARPGROUP.DEPBAR.LE gsb0, 0x0 ;  /* 0x00008000000079c5 */ /* 0x000fe40000010000 */
[----:B------:R-:W-:-:S02]  /*4df0*/  IMAD.MOV.U32 R245, RZ, RZ, R219 ;  /* 0x000000fffff57224 */ /* 0x000fc400078e00db */
[----:B------:R-:W-:Y:S02]  /*4e00*/  IMAD.MOV.U32 R240, RZ, RZ, R215 ;  /* 0x000000fffff07224 */ /* 0x000fe400078e00d7 */
[----:B------:R-:W-:Y:S02]  /*4e10*/  IMAD.MOV.U32 R221, RZ, RZ, R211 ;  /* 0x000000ffffdd7224 */ /* 0x000fe400078e00d3 */
[----:B------:R-:W-:Y:S02]  /*4e20*/  IMAD.MOV.U32 R205, RZ, RZ, R203 ;  /* 0x000000ffffcd7224 */ /* 0x000fe400078e00cb */
[----:B------:R-:W-:Y:S02]  /*4e30*/  IMAD.MOV.U32 R201, RZ, RZ, R196 ;  /* 0x000000ffffc97224 */ /* 0x000fe400078e00c4 */
[----:B------:R-:W-:Y:S02]  /*4e40*/  IMAD.MOV.U32 R248, RZ, RZ, R220 ;  /* 0x000000fffff87224 */ /* 0x000fe400078e00dc */
        /* <DEDUP_REMOVED lines=10> */
[----:B------:R-:W-:-:S04]  /*4ef0*/  IMAD.WIDE R190, R242, 0x2, R190 ;  /* 0x00000002f2be7825 */ /* 0x000fc800078e02be */
[----:B------:R-:W-:Y:S02]  /*4f00*/  IMAD.MOV.U32 R185, RZ, RZ, R12 ;  /* 0x000000ffffb97224 */ /* 0x000fe400078e000c */
[----:B------:R-:W-:Y:S02]  /*4f10*/  IMAD.MOV.U32 R184, RZ, RZ, R13 ;  /* 0x000000ffffb87224 */ /* 0x000fe400078e000d */
[----:B------:R-:W-:-:S04]  /*4f20*/  IMAD.WIDE R174, R242, 0x2, R174 ;  /* 0x00000002f2ae7825 */ /* 0x000fc800078e02ae */
        /* <DEDUP_REMOVED lines=9> */
[----:B------:R-:W-:Y:S02]  /*4fc0*/  IMAD.MOV.U32 R171, RZ, RZ, R8 ;  /* 0x000000ffffab7224 */ /* 0x000fe400078e0008 */
[----:B------:R-:W-:Y:S02]  /*4fd0*/  IMAD.MOV.U32 R170, RZ, RZ, R9 ;  /* 0x000000ffffaa7224 */ /* 0x000fe400078e0009 */
[----:B------:R-:W-:Y:S01]  /*4fe0*/  VIADD R6, R6, 0xffffffe0 ;  /* 0xffffffe006067836 */ /* 0x000fe20000000000 */
[----:B------:R-:W-:Y:S06]  /*4ff0*/  @P0 BRA `(.L_x_1) ;  /* 0xffffffdc00bc0947 */ /* 0x000fec000383ffff */
[----:B------:R-:W-:Y:S02]  /*5000*/  F2FP.BF16.F32.PACK_AB R67, R67, R66 ;  /* 0x000000424343723e */ /* 0x000fe400000010ff */
[----:B------:R-:W-:Y:S02]  /*5010*/  F2FP.BF16.F32.PACK_AB R66, R65, R64 ;  /* 0x000000404142723e */ /* 0x000fe400000010ff */
[----:B------:R-:W-:Y:S02]  /*5020*/  F2FP.BF16.F32.PACK_AB R64, R129, R128 ;  /* 0x000000808140723e */ /* 0x000fe400000010ff */
[----:B------:R-:W-:Y:S02]  /*5030*/  F2FP.BF16.F32.PACK_AB R128, R125, R124 ;  /* 0x0000007c7d80723e */ /* 0x000fe400000010ff */
[----:B------:R-:W-:Y:S02]  /*5040*/  F2FP.BF16.F32.PACK_AB R87, R87, R86 ;  /* 0x000000565757723e */ /* 0x000fe400000010ff */
[----:B------:R-:W-:-:S02]  /*5050*/  F2FP.BF16.F32.PACK_AB R83, R83, R82 ;  /* 0x000000525353723e */ /* 0x000fc400000010ff */
        /* <DEDUP_REMOVED lines=57> */
[----:B------:R-:W-:-:S07]  /*53f0*/  F2FP.BF16.F32.PACK_AB R24, R89, R88 ;  /* 0x000000585918723e */ /* 0x000fce00000010ff */
.L_x_0:
[----:B------:R-:W0:Y:S01]  /*5400*/  S2R R3, SR_TID.X ;  /* 0x0000000000037919 */ /* 0x000e220000002100 */
[----:B------:R-:W-:Y:S01]  /*5410*/  LEA R251, R251, UR12, 0x4 ;  /* 0x0000000cfbfb7c11 */ /* 0x000fe2000f8e20ff */
[----:B------:R-:W-:Y:S01]  /*5420*/  ULDC.64 UR4, c[0x0][0x228] ;  /* 0x00008a0000047ab9 */ /* 0x000fe20000000a00 */
[----:B------:R-:W-:Y:S01]  /*5430*/  VIADD R4, R0, 0x1 ;  /* 0x0000000100047836 */ /* 0x000fe20000000000 */
[----:B------:R-:W1:Y:S01]  /*5440*/  S2R R5, SR_TID.X ;  /* 0x0000000000057919 */ /* 0x000e620000002100 */
[----:B------:R-:W-:Y:S01]  /*5450*/  BAR.SYNC.DEFER_BLOCKING 0x0 ;  /* 0x0000000000007b1d */ /* 0x000fe20000010000 */
[----:B------:R-:W-:-:S04]  /*5460*/  ISETP.GE.AND P0, PT, R250, UR4, PT ;  /* 0x00000004fa007c0c */ /* 0x000fc8000bf06270 */
[----:B------:R-:W-:Y:S01]  /*5470*/  ISETP.LT.AND P5, PT, R0, UR5, !P0 ;  /* 0x0000000500007c0c */ /* 0x000fe2000c7a1270 */
[----:B------:R-:W-:Y:S01]  /*5480*/  ULDC UR6, c[0x0][0x22c] ;  /* 0x00008b0000067ab9 */ /* 0x000fe20000000800 */
[----:B------:R-:W-:Y:S01]  /*5490*/  ULDC UR4, c[0x0][0x22c] ;  /* 0x00008b0000047ab9 */ /* 0x000fe20000000800 */
[----:B------:R-:W-:Y:S01]  /*54a0*/  ISETP.LT.AND P4, PT, R4, UR6, !P0 ;  /* 0x0000000604007c0c */ /* 0x000fe2000c781270 */
[----:B------:R-:W-:Y:S01]  /*54b0*/  VIADD R4, R0, 0x2 ;  /* 0x0000000200047836 */ /* 0x000fe20000000000 */
[----:B------:R-:W-:Y:S01]  /*54c0*/  ULDC UR6, c[0x0][0x22c] ;  /* 0x00008b0000067ab9 */ /* 0x000fe20000000800 */
[----:B------:R-:W-:-:S03]  /*54d0*/  ULDC UR5, c[0x0][0x22c] ;  /* 0x00008b0000057ab9 */ /* 0x000fc60000000800 */
[----:B------:R-:W-:Y:S01]  /*54e0*/  ISETP.LT.AND P2, PT, R4, UR4, !P0 ;  /* 0x0000000404007c0c */ /* 0x000fe2000c741270 */
[----:B------:R-:W-:Y:S01]  /*54f0*/  ULDC UR4, c[0x0][0x22c] ;  /* 0x00008b0000047ab9 */ /* 0x000fe20000000800 */
[C---:B0-----:R-:W-:Y:S02]  /*5500*/  IMAD.SHL.U32 R2, R3.reuse, 0x10, RZ ;  /* 0x0000001003027824 */ /* 0x041fe400078e00ff */
[----:B------:R-:W-:Y:S01]  /*5510*/  IMAD.SHL.U32 R3, R3, 0x40, RZ ;  /* 0x0000004003037824 */ /* 0x000fe200078e00ff */
[----:B-1----:R-:W-:Y:S02]  /*5520*/  LOP3.LUT R5, R5, 0x60, RZ, 0xc0, !PT ;  /* 0x0000006005057812 */ /* 0x002fe400078ec0ff */
[----:B------:R-:W-:Y:S02]  /*5530*/  LOP3.LUT R2, R2, 0xf0, RZ, 0xc0, !PT ;  /* 0x000000f002027812 */ /* 0x000fe400078ec0ff */
[----:B------:R-:W-:-:S04]  /*5540*/  LOP3.LUT R3, R3, 0x400, RZ, 0xc0, !PT ;  /* 0x0000040003037812 */ /* 0x000fc800078ec0ff */
[----:B------:R-:W-:Y:S01]  /*5550*/  IADD3 R2, R3, UR12, R2 ;  /* 0x0000000c03027c10 */ /* 0x000fe2000fffe002 */
[----:B------:R-:W-:-:S04]  /*5560*/  VIADD R3, R0, 0x3 ;  /* 0x0000000300037836 */ /* 0x000fc80000000000 */
[----:B------:R-:W-:Y:S01]  /*5570*/  IMAD R88, R5, 0x8, R2 ;  /* 0x0000000805587824 */ /* 0x000fe200078e0202 */
[----:B------:R-:W-:Y:S01]  /*5580*/  ISETP.LT.AND P1, PT, R3, UR6, !P0 ;  /* 0x0000000603007c0c */ /* 0x000fe2000c721270 */
[----:B------:R-:W-:Y:S01]  /*5590*/  VIADD R3, R0, 0x4 ;  /* 0x0000000400037836 */ /* 0x000fe20000000000 */
[----:B------:R-:W-:Y:S02]  /*55a0*/  ULDC.64 UR6, c[0x0][0x220] ;  /* 0x0000880000067ab9 */ /* 0x000fe40000000a00 */
[----:B------:R-:W-:Y:S01]  /*55b0*/  STSM.16.M88.4 [R88], R24 ;  /* 0x0000001858007844 */ /* 0x000fe20000000200 */
[----:B------:R-:W-:Y:S01]  /*55c0*/  BAR.SYNC.DEFER_BLOCKING 0x0 ;  /* 0x0000000000007b1d */ /* 0x000fe20000010000 */
[----:B------:R-:W-:-:S05]  /*55d0*/  ISETP.LT.AND P3, PT, R3, UR4, !P0 ;  /* 0x0000000403007c0c */ /* 0x000fca000c761270 */
[----:B------:R-:W-:Y:S02]  /*55e0*/  ULDC UR4, c[0x0][0x244] ;  /* 0x0000910000047ab9 */ /* 0x000fe40000000800 */
[----:B------:R-:W-:Y:S01]  /*55f0*/  IMAD R3, R250, UR4, RZ ;  /* 0x00000004fa037c24 */ /* 0x000fe2000f8e02ff */
[----:B------:R-:W-:-:S04]  /*5600*/  ULDC UR4, c[0x0][0x248] ;  /* 0x0000920000047ab9 */ /* 0x000fc80000000800 */
[----:B------:R-:W-:Y:S01]  /*5610*/  LEA R2, P6, R3, UR6, 0x1 ;  /* 0x0000000603027c11 */ /* 0x000fe2000f8c08ff */
[----:B------:R-:W-:-:S03]  /*5620*/  ULDC UR6, c[0x0][0x248] ;  /* 0x0000920000067ab9 */ /* 0x000fc60000000800 */
[----:B------:R-:W-:Y:S01]  /*5630*/  LEA.HI.X.SX32 R3, R3, UR7, 0x1, P6 ;  /* 0x0000000703037c11 */ /* 0x000fe2000b0f0eff */
[----:B------:R-:W-:Y:S01]  /*5640*/  ULDC UR7, c[0x0][0x22c] ;  /* 0x00008b0000077ab9 */ /* 0x000fe20000000800 */
[----:B------:R-:W0:Y:S01]  /*5650*/  LDS.128 R60, [R251] ;  /* 0x00000000fb3c7984 */ /* 0x000e220000000c00 */
[----:B------:R-:W-:Y:S06]  /*5660*/  BAR.SYNC.DEFER_BLOCKING 0x0 ;  /* 0x0000000000007b1d */ /* 0x000fec0000010000 */
[----:B------:R-:W-:Y:S02]  /*5670*/  STSM.16.M88.4 [R88], R28 ;  /* 0x0000001c58007844 */ /* 0x000fe40000000200 */
[----:B------:R-:W-:Y:S06]  /*5680*/  BAR.SYNC.DEFER_BLOCKING 0x0 ;  /* 0x0000000000007b1d */ /* 0x000fec0000010000 */
[----:B------:R-:W1:Y:S02]  /*5690*/  LDS.128 R56, [R251] ;  /* 0x00000000fb387984 */ /* 0x000e640000000c00 */
[----:B------:R-:W-:Y:S06]  /*56a0*/  BAR.SYNC.DEFER_BLOCKING 0x0 ;  /* 0x0000000000007b1d */ /* 0x000fec0000010000 */
[----:B------:R-:W-:Y:S02]  /*56b0*/  STSM.16.M88.4 [R88], R32 ;  /* 0x0000002058007844 */ /* 0x000fe40000000200 */
[----:B------:R-:W-:Y:S06]  /*56c0*/  BAR.SYNC.DEFER_BLOCKING 0x0 ;  /* 0x0000000000007b1d */ /* 0x000fec0000010000 */
[----:B------:R-:W2:Y:S02]  /*56d0*/  LDS.128 R52, [R251] ;  /* 0x00000000fb347984 */ /* 0x000ea40000000c00 */
[----:B------:R-:W-:Y:S06]  /*56e0*/  BAR.SYNC.DEFER_BLOCKING 0x0 ;  /* 0x0000000000007b1d */ /* 0x000fec0000010000 */
[----:B------:R-:W-:Y:S02]  /*56f0*/  STSM.16.M88.4 [R88], R36 ;  /* 0x0000002458007844 */ /* 0x000fe40000000200 */
[----:B------:R-:W-:Y:S06]  /*5700*/  BAR.SYNC.DEFER_BLOCKING 0x0 ;  /* 0x0000000000007b1d */ /* 0x000fec0000010000 */
[----:B------:R-:W3:Y:S02]  /*5710*/  LDS.128 R48, [R251] ;  /* 0x00000000fb307984 */ /* 0x000ee40000000c00 */
[----:B------:R-:W-:Y:S06]  /*5720*/  BAR.SYNC.DEFER_BLOCKING 0x0 ;  /* 0x0000000000007b1d */ /* 0x000fec0000010000 */
[----:B------:R-:W-:Y:S02]  /*5730*/  STSM.16.M88.4 [R88], R40 ;  /* 0x0000002858007844 */ /* 0x000fe40000000200 */
[----:B------:R-:W-:Y:S06]  /*5740*/  BAR.SYNC.DEFER_BLOCKING 0x0 ;  /* 0x0000000000007b1d */ /* 0x000fec0000010000 */
[----:B------:R-:W4:Y:S02]  /*5750*/  LDS.128 R16, [R251] ;  /* 0x00000000fb107984 */ /* 0x000f240000000c00 */
[----:B------:R-:W-:Y:S06]  /*5760*/  BAR.SYNC.DEFER_BLOCKING 0x0 ;  /* 0x0000000000007b1d */ /* 0x000fec0000010000 */
[----:B------:R-:W-:Y:S02]  /*5770*/  STSM.16.M88.4 [R88], R44 ;  /* 0x0000002c58007844 */ /* 0x000fe40000000200 */
[----:B------:R-:W-:Y:S06]  /*5780*/  BAR.SYNC.DEFER_BLOCKING 0x0 ;  /* 0x0000000000007b1d */ /* 0x000fec0000010000 */
[----:B------:R-:W5:Y:S02]  /*5790*/  LDS.128 R12, [R251] ;  /* 0x00000000fb0c7984 */ /* 0x000f640000000c00 */
        /* <DEDUP_REMOVED lines=17> */
[----:B------:R0:W-:Y:S02]  /*58b0*/  STSM.16.M88.4 [R88], R64 ;  /* 0x0000004058007844 */ /* 0x0001e40000000200 */
[----:B------:R-:W-:Y:S01]  /*58c0*/  BAR.SYNC.DEFER_BLOCKING 0x0 ;  /* 0x0000000000007b1d */ /* 0x000fe20000010000 */
[----:B0-----:R-:W-:-:S04]  /*58d0*/  IMAD R65, R0, UR4, RZ ;  /* 0x0000000400417c24 */ /* 0x001fc8000f8e02ff */
[C---:B------:R-:W-:Y:S01]  /*58e0*/  VIADD R67, R65.reuse, UR4 ;  /* 0x0000000441437c36 */ /* 0x040fe20008000000 */
[----:B------:R-:W-:-:S04]  /*58f0*/  LEA R64, P6, R65, R2, 0x1 ;  /* 0x0000000241407211 */ /* 0x000fc800078c08ff */
[----:B------:R-:W-:Y:S02]  /*5900*/  LEA.HI.X.SX32 R65, R65, R3, 0x1, P6 ;  /* 0x0000000341417211 */ /* 0x000fe400030f0eff */
[----:B------:R-:W-:Y:S01]  /*5910*/  LEA R66, P6, R67, R2, 0x1 ;  /* 0x0000000243427211 */ /* 0x000fe200078c08ff */
[----:B------:R-:W0:Y:S01]  /*5920*/  LDS.128 R28, [R251] ;  /* 0x00000000fb1c7984 */ /* 0x000e220000000c00 */
[----:B------:R-:W-:Y:S06]  /*5930*/  BAR.SYNC.DEFER_BLOCKING 0x0 ;  /* 0x0000000000007b1d */ /* 0x000fec0000010000 */
[----:B------:R1:W-:Y:S02]  /*5940*/  STSM.16.M88.4 [R88], R68 ;  /* 0x0000004458007844 */ /* 0x0003e40000000200 */
[----:B------:R-:W-:Y:S01]  /*5950*/  BAR.SYNC.DEFER_BLOCKING 0x0 ;  /* 0x0000000000007b1d */ /* 0x000fe20000010000 */
[----:B-1----:R-:W-:-:S02]  /*5960*/  VIADD R68, R0, 0x5 ;  /* 0x0000000500447836 */ /* 0x002fc40000000000 */
[C---:B------:R-:W-:Y:S01]  /*5970*/  VIADD R70, R67.reuse, UR4 ;  /* 0x0000000443467c36 */ /* 0x040fe20008000000 */
[----:B------:R-:W-:Y:S01]  /*5980*/  LEA.HI.X.SX32 R67, R67, R3, 0x1, P6 ;  /* 0x0000000343437211 */ /* 0x000fe200030f0eff */
[----:B------:R-:W-:Y:S01]  /*5990*/  VIADD R71, R0, 0x6 ;  /* 0x0000000600477836 */ /* 0x000fe20000000000 */
[----:B------:R-:W-:Y:S02]  /*59a0*/  LDS.128 R32, [R251] ;  /* 0x00000000fb207984 */ /* 0x000fe40000000c00 */
[----:B------:R-:W-:Y:S06]  /*59b0*/  BAR.SYNC.DEFER_BLOCKING 0x0 ;  /* 0x0000000000007b1d */ /* 0x000fec0000010000 */
[----:B------:R1:W-:Y:S02]  /*59c0*/  STSM.16.M88.4 [R88], R72 ;  /* 0x0000004858007844 */ /* 0x0003e40000000200 */
[----:B------:R-:W-:Y:S01]  /*59d0*/  BAR.SYNC.DEFER_BLOCKING 0x0 ;  /* 0x0000000000007b1d */ /* 0x000fe20000010000 */
[----:B-1----:R-:W-:-:S05]  /*59e0*/  PRMT R72, R60, 0x7632, R72 ;  /* 0x000076323c487816 */ /* 0x002fca0000000048 */
[----:B------:R-:W-:Y:S02]  /*59f0*/  LDS.128 R36, [R251] ;  /* 0x00000000fb247984 */ /* 0x000fe40000000c00 */
[----:B------:R-:W-:Y:S06]  /*5a00*/  BAR.SYNC.DEFER_BLOCKING 0x0 ;  /* 0x0000000000007b1d */ /* 0x000fec0000010000 */
[----:B------:R-:W-:Y:S02]  /*5a10*/  STSM.16.M88.4 [R88], R76 ;  /* 0x0000004c58007844 */ /* 0x000fe40000000200 */
[----:B------:R-:W-:Y:S06]  /*5a20*/  BAR.SYNC.DEFER_BLOCKING 0x0 ;  /* 0x0000000000007b1d */ /* 0x000fec0000010000 */
[----:B------:R-:W-:Y:S02]  /*5a30*/  LDS.128 R40, [R251] ;  /* 0x00000000fb287984 */ /* 0x000fe40000000c00 */
[----:B------:R-:W-:Y:S06]  /*5a40*/  BAR.SYNC.DEFER_BLOCKING 0x0 ;  /* 0x0000000000007b1d */ /* 0x000fec0000010000 */
[----:B------:R-:W-:Y:S02]  /*5a50*/  STSM.16.M88.4 [R88], R80 ;  /* 0x0000005058007844 */ /* 0x000fe40000000200 */
[----:B------:R-:W-:Y:S06]  /*5a60*/  BAR.SYNC.DEFER_BLOCKING 0x0 ;  /* 0x0000000000007b1d */ /* 0x000fec0000010000 */
[----:B------:R-:W1:Y:S02]  /*5a70*/  LDS.128 R44, [R251] ;  /* 0x00000000fb2c7984 */ /* 0x000e640000000c00 */
[----:B------:R-:W-:Y:S06]  /*5a80*/  BAR.SYNC.DEFER_BLOCKING 0x0 ;  /* 0x0000000000007b1d */ /* 0x000fec0000010000 */
[----:B------:R-:W-:Y:S02]  /*5a90*/  STSM.16.M88.4 [R88], R84 ;  /* 0x0000005458007844 */ /* 0x000fe40000000200 */
[----:B------:R-:W-:Y:S06]  /*5aa0*/  BAR.SYNC.DEFER_BLOCKING 0x0 ;  /* 0x0000000000007b1d */ /* 0x000fec0000010000 */
[----:B------:R2:W-:Y:S01]  /*5ab0*/  @P5 STG.E.U16 desc[UR14][R64.64], R60 ;  /* 0x0000003c40005986 */ /* 0x0005e2000c10150e */
[----:B------:R-:W-:Y:S01]  /*5ac0*/  ISETP.LT.AND P5, PT, R68, UR5, !P0 ;  /* 0x0000000544007c0c */ /* 0x000fe2000c7a1270 */
[----:B------:R-:W-:Y:S01]  /*5ad0*/  ULDC UR5, c[0x0][0x22c] ;  /* 0x00008b0000057ab9 */ /* 0x000fe20000000800 */
[C---:B------:R-:W-:Y:S01]  /*5ae0*/  LEA R68, P6, R70.reuse, R2, 0x1 ;  /* 0x0000000246447211 */ /* 0x040fe200078c08ff */
[----:B------:R3:W-:Y:S01]  /*5af0*/  @P4 STG.E.U16 desc[UR14][R66.64], R72 ;  /* 0x0000004842004986 */ /* 0x0007e2000c10150e */
[----:B------:R-:W-:Y:S01]  /*5b00*/  ISETP.LT.AND P4, PT, R71, UR5, !P0 ;  /* 0x0000000547007c0c */ /* 0x000fe2000c781270 */
[----:B------:R-:W-:Y:S01]  /*5b10*/  ULDC UR5, c[0x0][0x22c] ;  /* 0x00008b0000057ab9 */ /* 0x000fe20000000800 */
[C---:B------:R-:W-:Y:S01]  /*5b20*/  LEA.HI.X.SX32 R69, R70.reuse, R3, 0x1, P6 ;  /* 0x0000000346457211 */ /* 0x040fe200030f0eff */
[----:B------:R-:W-:Y:S01]  /*5b30*/  VIADD R70, R70, UR4 ;  /* 0x0000000446467c36 */ /* 0x000fe20008000000 */
[----:B------:R-:W-:Y:S01]  /*5b40*/  PRMT R71, R61, 0x7632, R71 ;  /* 0x000076323d477816 */ /* 0x000fe20000000047 */
[----:B------:R-:W1:Y:S01]  /*5b50*/  LDS.128 R248, [R251] ;  /* 0x00000000fbf87984 */ /* 0x000e620000000c00 */
[----:B--2---:R-:W-:-:S02]  /*5b60*/  VIADD R65, R0, 0x7 ;  /* 0x0000000700417836 */ /* 0x004fc40000000000 */
[CC--:B------:R-:W-:Y:S01]  /*5b70*/  LEA R64, P6, R70.reuse, R2.reuse, 0x1 ;  /* 0x0000000246407211 */ /* 0x0c0fe200078c08ff */
[C---:B------:R-:W-:Y:S01]  /*5b80*/  VIADD R60, R70.reuse, UR4 ;  /* 0x00000004463c7c36 */ /* 0x040fe20008000000 */
[----:B------:R2:W-:Y:S01]  /*5b90*/  @P2 STG.E.U16 desc[UR14][R68.64], R61 ;  /* 0x0000003d44002986 */ /* 0x0005e2000c10150e */
[----:B------:R-:W-:Y:S01]  /*5ba0*/  ISETP.LT.AND P2, PT, R65, UR5, !P0 ;  /* 0x0000000541007c0c */ /* 0x000fe2000c741270 */
[----:B------:R-:W-:Y:S01]  /*5bb0*/  ULDC UR5, c[0x0][0x22c] ;  /* 0x00008b0000057ab9 */ /* 0x000fe20000000800 */
[----:B------:R-:W-:Y:S01]  /*5bc0*/  LEA.HI.X.SX32 R65, R70, R3, 0x1, P6 ;  /* 0x0000000346417211 */ /* 0x000fe200030f0eff */
[----:B------:R-:W-:Y:S01]  /*5bd0*/  VIADD R70, R0, 0x8 ;  /* 0x0000000800467836 */ /* 0x000fe20000000000 */
[----:B---3--:R-:W-:-:S03]  /*5be0*/  LEA R66, P6, R60, R2, 0x1 ;  /* 0x000000023c427211 */ /* 0x008fc600078c08ff */
[----:B------:R3:W-:Y:S01]  /*5bf0*/  @P1 STG.E.U16 desc[UR14][R64.64], R71 ;  /* 0x0000004740001986 */ /* 0x0007e2000c10150e */
[CC--:B------:R-:W-:Y:S01]  /*5c00*/  LEA.HI.X.SX32 R67, R60.reuse, R3.reuse, 0x1, P6 ;  /* 0x000000033c437211 */ /* 0x0c0fe200030f0eff */
[----:B--2---:R-:W-:Y:S01]  /*5c10*/  VIADD R68, R60, UR4 ;  /* 0x000000043c447c36 */ /* 0x004fe20008000000 */
[----:B------:R-:W-:Y:S01]  /*5c20*/  ISETP.LT.AND P1, PT, R70, UR5, !P0 ;  /* 0x0000000546007c0c */ /* 0x000fe2000c721270 */
[----:B------:R-:W-:Y:S02]  /*5c30*/  VIADD R69, R0, 0x9 ;  /* 0x0000000900457836 */ /* 0x000fe40000000000 */
[----:B------:R2:W-:Y:S01]  /*5c40*/  @P3 STG.E.U16 desc[UR14][R66.64], R62 ;  /* 0x0000003e42003986 */ /* 0x0005e2000c10150e */
[----:B------:R-:W-:Y:S01]  /*5c50*/  ULDC UR5, c[0x0][0x22c] ;  /* 0x00008b0000057ab9 */ /* 0x000fe20000000800 */
[----:B------:R-:W-:Y:S02]  /*5c60*/  LEA R60, P6, R68, R2, 0x1 ;  /* 0x00000002443c7211 */ /* 0x000fe400078c08ff */
[----:B------:R-:W-:Y:S01]  /*5c70*/  ISETP.LT.AND P3, PT, R69, UR5, !P0 ;  /* 0x0000000545007c0c */ /* 0x000fe2000c761270 */
[----:B------:R-:W-:Y:S01]  /*5c80*/  VIADD R69, R0, 0xa ;  /* 0x0000000a00457836 */ /* 0x000fe20000000000 */
[C---:B------:R-:W-:Y:S01]  /*5c90*/  LEA.HI.X.SX32 R61, R68.reuse, R3, 0x1, P6 ;  /* 0x00000003443d7211 */ /* 0x040fe200030f0eff */
[----:B------:R-:W-:Y:S01]  /*5ca0*/  VIADD R68, R68, UR4 ;  /* 0x0000000444447c36 */ /* 0x000fe20008000000 */
[----:B---3--:R-:W-:Y:S01]  /*5cb0*/  PRMT R65, R62, 0x7632, R65 ;  /* 0x000076323e417816 */ /* 0x008fe20000000041 */
[----:B------:R-:W-:-:S02]  /*5cc0*/  ULDC UR5, c[0x0][0x22c] ;  /* 0x00008b0000057ab9 */ /* 0x000fc40000000800 */
[C---:B--2---:R-:W-:Y:S02]  /*5cd0*/  VIADD R62, R68.reuse, UR4 ;  /* 0x00000004443e7c36 */ /* 0x044fe40008000000 */
[----:B------:R2:W-:Y:S01]  /*5ce0*/  @P5 STG.E.U16 desc[UR14][R60.64], R65 ;  /* 0x000000413c005986 */ /* 0x0005e2000c10150e */
[-C--:B------:R-:W-:Y:S01]  /*5cf0*/  LEA R64, P5, R68, R2.reuse, 0x1 ;  /* 0x0000000244407211 */ /* 0x080fe200078a08ff */
[----:B------:R-:W-:Y:S01]  /*5d00*/  VIADD R67, R0, 0xb ;  /* 0x0000000b00437836 */ /* 0x000fe20000000000 */
[----:B------:R-:W-:Y:S02]  /*5d10*/  LEA R66, P6, R62, R2, 0x1 ;  /* 0x000000023e427211 */ /* 0x000fe400078c08ff */
[----:B--2---:R-:W-:Y:S01]  /*5d20*/  LEA.HI.X.SX32 R65, R68, R3, 0x1, P5 ;  /* 0x0000000344417211 */ /* 0x004fe200028f0eff */
[----:B------:R-:W-:Y:S01]  /*5d30*/  VIADD R61, R62, UR4 ;  /* 0x000000043e3d7c36 */ /* 0x000fe20008000000 */
[----:B------:R-:W-:Y:S01]  /*5d40*/  ISETP.LT.AND P5, PT, R69, UR5, !P0 ;  /* 0x0000000545007c0c */ /* 0x000fe2000c7a1270 */
[----:B------:R-:W-:-:S02]  /*5d50*/  ULDC UR5, c[0x0][0x22c] ;  /* 0x00008b0000057ab9 */ /* 0x000fc40000000800 */
[----:B------:R2:W-:Y:S01]  /*5d60*/  @P4 STG.E.U16 desc[UR14][R64.64], R63 ;  /* 0x0000003f40004986 */ /* 0x0005e2000c10150e */
[----:B------:R-:W-:Y:S01]  /*5d70*/  ISETP.LT.AND P4, PT, R67, UR5, !P0 ;  /* 0x0000000543007c0c */ /* 0x000fe2000c781270 */
[C---:B------:R-:W-:Y:S01]  /*5d80*/  VIADD R68, R61.reuse, UR4 ;  /* 0x000000043d447c36 */ /* 0x040fe20008000000 */
[-C--:B------:R-:W-:Y:S01]  /*5d90*/  LEA.HI.X.SX32 R67, R62, R3.reuse, 0x1, P6 ;  /* 0x000000033e437211 */ /* 0x080fe200030f0eff */
[----:B------:R-:W-:Y:S01]  /*5da0*/  VIADD R62, R0, 0xc ;  /* 0x0000000c003e7836 */ /* 0x000fe20000000000 */
[C---:B------:R-:W-:Y:S01]  /*5db0*/  LEA R60, P6, R61.reuse, R2, 0x1 ;  /* 0x000000023d3c7211 */ /* 0x040fe200078c08ff */
[----:B------:R-:W-:Y:S01]  /*5dc0*/  ULDC UR5, c[0x0][0x22c] ;  /* 0x00008b0000057ab9 */ /* 0x000fe20000000800 */
[----:B------:R-:W-:Y:S02]  /*5dd0*/  VIADD R69, R68, UR4 ;  /* 0x0000000444457c36 */ /* 0x000fe40008000000 */
[----:B------:R-:W-:Y:S02]  /*5de0*/  LEA.HI.X.SX32 R61, R61, R3, 0x1, P6 ;  /* 0x000000033d3d7211 */ /* 0x000fe400030f0eff */
[----:B--2---:R-:W-:Y:S01]  /*5df0*/  PRMT R65, R63, 0x7632, R65 ;  /* 0x000076323f417816 */ /* 0x004fe20000000041 */
[----:B------:R-:W-:-:S04]  /*5e00*/  VIADD R63, R0, 0xd ;  /* 0x0000000d003f7836 */ /* 0x000fc80000000000 */
[----:B------:R2:W-:Y:S01]  /*5e10*/  @P2 STG.E.U16 desc[UR14][R66.64], R65 ;  /* 0x0000004142002986 */ /* 0x0005e2000c10150e */
[----:B------:R-:W-:Y:S01]  /*5e20*/  ISETP.LT.AND P2, PT, R62, UR5, !P0 ;  /* 0x000000053e007c0c */ /* 0x000fe2000c741270 */
[----:B------:R-:W-:Y:S01]  /*5e30*/  ULDC UR5, c[0x0][0x22c] ;  /* 0x00008b0000057ab9 */ /* 0x000fe20000000800 */
[CC--:B------:R-:W-:Y:S01]  /*5e40*/  LEA R62, P6, R68.reuse, R2.reuse, 0x1 ;  /* 0x00000002443e7211 */ /* 0x0c0fe200078c08ff */
[----:B------:R3:W-:Y:S01]  /*5e50*/  @P1 STG.E.U16 desc[UR14][R60.64], R56 ;  /* 0x000000383c001986 */ /* 0x0007e2000c10150e */
[----:B------:R-:W-:Y:S01]  /*5e60*/  ISETP.LT.AND P1, PT, R63, UR5, !P0 ;  /* 0x000000053f007c0c */ /* 0x000fe2000c721270 */
[----:B------:R-:W-:Y:S01]  /*5e70*/  ULDC UR5, c[0x0][0x22c] ;  /* 0x00008b0000057ab9 */ /* 0x000fe20000000800 */
[----:B------:R-:W-:Y:S02]  /*5e80*/  LEA.HI.X.SX32 R63, R68, R3, 0x1, P6 ;  /* 0x00000003443f7211 */ /* 0x000fe400030f0eff */
[----:B------:R-:W-:Y:S02]  /*5e90*/  LEA R64, P6, R69, R2, 0x1 ;  /* 0x0000000245407211 */ /* 0x000fe400078c08ff */
[----:B------:R-:W-:Y:S01]  /*5ea0*/  PRMT R68, R57, 0x7632, R68 ;  /* 0x0000763239447816 */ /* 0x000fe20000000044 */
[----:B--2---:R-:W-:Y:S01]  /*5eb0*/  VIADD R66, R0, 0xe ;  /* 0x0000000e00427836 */ /* 0x004fe20000000000 */
[----:B------:R-:W-:-:S02]  /*5ec0*/  PRMT R67, R56, 0x7632, R67 ;  /* 0x0000763238437816 */ /* 0x000fc40000000043 */
[CC--:B------:R-:W-:Y:S01]  /*5ed0*/  LEA.HI.X.SX32 R65, R69.reuse, R3.reuse, 0x1, P6 ;  /* 0x0000000345417211 */ /* 0x0c0fe200030f0eff */
[----:B------:R-:W-:Y:S02]  /*5ee0*/  VIADD R69, R69, UR4 ;  /* 0x0000000445457c36 */ /* 0x000fe40008000000 */
[----:B---3--:R-:W-:Y:S01]  /*5ef0*/  VIADD R61, R0, 0xf ;  /* 0x0000000f003d7836 */ /* 0x008fe20000000000 */
[----:B------:R2:W-:Y:S01]  /*5f00*/  @P3 STG.E.U16 desc[UR14][R62.64], R67 ;  /* 0x000000433e003986 */ /* 0x0005e2000c10150e */
[----:B------:R-:W-:Y:S01]  /*5f10*/  ISETP.LT.AND P3, PT, R66, UR5, !P0 ;  /* 0x0000000542007c0c */ /* 0x000fe2000c761270 */
[C---:B------:R-:W-:Y:S01]  /*5f20*/  VIADD R56, R69.reuse, UR4 ;  /* 0x0000000445387c36 */ /* 0x040fe20008000000 */
[-C--:B------:R-:W-:Y:S01]  /*5f30*/  LEA R60, P6, R69, R2.reuse, 0x1 ;  /* 0x00000002453c7211 */ /* 0x080fe200078c08ff */
[----:B------:R-:W-:Y:S01]  /*5f40*/  ULDC UR5, c[0x0][0x22c] ;  /* 0x00008b0000057ab9 */ /* 0x000fe20000000800 */
[----:B------:R3:W-:Y:S01]  /*5f50*/  @P5 STG.E.U16 desc[UR14][R64.64], R57 ;  /* 0x0000003940005986 */ /* 0x0007e2000c10150e */
[----:B------:R-:W-:Y:S01]  /*5f60*/  ISETP.LT.AND P5, PT, R61, UR5, !P0 ;  /* 0x000000053d007c0c */ /* 0x000fe2000c7a1270 */
[----:B------:R-:W-:Y:S01]  /*5f70*/  VIADD R66, R0, 0x10 ;  /* 0x0000001000427836 */ /* 0x000fe20000000000 */
[----:B------:R-:W-:Y:S01]  /*5f80*/  LEA.HI.X.SX32 R61, R69, R3, 0x1, P6 ;  /* 0x00000003453d7211 */ /* 0x000fe200030f0eff */
[----:B------:R-:W-:Y:S01]  /*5f90*/  ULDC UR5, c[0x0][0x22c] ;  /* 0x00008b0000057ab9 */ /* 0x000fe20000000800 */
[----:B--2---:R-:W-:-:S03]  /*5fa0*/  LEA R62, P6, R56, R2, 0x1 ;  /* 0x00000002383e7211 */ /* 0x004fc600078c08ff */
[----:B------:R2:W-:Y:S01]  /*5fb0*/  @P4 STG.E.U16 desc[UR14][R60.64], R68 ;  /* 0x000000443c004986 */ /* 0x0005e2000c10150e */
[----:B------:R-:W-:Y:S01]  /*5fc0*/  ISETP.LT.AND P4, PT, R66, UR5, !P0 ;  /* 0x0000000542007c0c */ /* 0x000fe2000c781270 */
[----:B------:R-:W-:Y:S01]  /*5fd0*/  ULDC UR5, c[0x0][0x22c] ;  /* 0x00008b0000057ab9 */ /* 0x000fe20000000800 */
[CC--:B------:R-:W-:Y:S01]  /*5fe0*/  LEA.HI.X.SX32 R63, R56.reuse, R3.reuse, 0x1, P6 ;  /* 0x00000003383f7211 */ /* 0x0c0fe200030f0eff */
[----:B---3--:R-:W-:Y:S02]  /*5ff0*/  VIADD R64, R56, UR4 ;  /* 0x0000000438407c36 */ /* 0x008fe40008000000 */
[----:B------:R-:W-:Y:S02]  /*6000*/  VIADD R65, R0, 0x11 ;  /* 0x0000001100417836 */ /* 0x000fe40000000000 */
[----:B------:R3:W-:Y:S01]  /*6010*/  @P2 STG.E.U16 desc[UR14][R62.64], R58 ;  /* 0x0000003a3e002986 */ /* 0x0007e2000c10150e */
[----:B------:R-:W-:Y:S02]  /*6020*/  LEA R56, P6, R64, R2, 0x1 ;  /* 0x0000000240387211 */ /* 0x000fe400078c08ff */
[----:B------:R-:W-:Y:S01]  /*6030*/  ISETP.LT.AND P2, PT, R65, UR5, !P0 ;  /* 0x0000000541007c0c */ /* 0x000fe2000c741270 */
[----:B------:R-:W-:Y:S01]  /*6040*/  VIADD R65, R0, 0x12 ;  /* 0x0000001200417836 */ /* 0x000fe20000000000 */
[C---:B------:R-:W-:Y:S01]  /*6050*/  LEA.HI.X.SX32 R57, R64.reuse, R3, 0x1, P6 ;  /* 0x0000000340397211 */ /* 0x040fe200030f0eff */
[----:B------:R-:W-:Y:S01]  /*6060*/  VIADD R64, R64, UR4 ;  /* 0x0000000440407c36 */ /* 0x000fe20008000000 */
[----:B--2---:R-:W-:Y:S01]  /*6070*/  PRMT R61, R58, 0x7632, R61 ;  /* 0x000076323a3d7816 */ /* 0x004fe2000000003d */
[----:B------:R-:W-:-:S04]  /*6080*/  ULDC UR5, c[0x0][0x22c] ;  /* 0x00008b0000057ab9 */ /* 0x000fc80000000800 */
[----:B------:R2:W-:Y:S01]  /*6090*/  @P1 STG.E.U16 desc[UR14][R56.64], R61 ;  /* 0x0000003d38001986 */ /* 0x0005e2000c10150e */
[C---:B------:R-:W-:Y:S01]  /*60a0*/  LEA R60, P1, R64.reuse, R2, 0x1 ;  /* 0x00000002403c7211 */ /* 0x040fe200078208ff */
[----:B---3--:R-:W-:Y:S02]  /*60b0*/  VIADD R58, R64, UR4 ;  /* 0x00000004403a7c36 */ /* 0x008fe40008000000 */
[----:B------:R-:W-:-:S03]  /*60c0*/  VIADD R63, R0, 0x13 ;  /* 0x00000013003f7836 */ /* 0x000fc60000000000 */
[-C--:B------:R-:W-:Y:S02]  /*60d0*/  LEA R62, P6, R58, R2.reuse, 0x1 ;  /* 0x000000023a3e7211 */ /* 0x080fe400078c08ff */
[-C--:B--2---:R-:W-:Y:S01]  /*60e0*/  LEA.HI.X.SX32 R61, R64, R3.reuse, 0x1, P1 ;  /* 0x00000003403d7211 */ /* 0x084fe200008f0eff */
[C---:B------:R-:W-:Y:S01]  /*60f0*/  VIADD R57, R58.reuse, UR4 ;  /* 0x000000043a397c36 */ /* 0x040fe20008000000 */
[----:B------:R-:W-:Y:S01]  /*6100*/  ISETP.LT.AND P1, PT, R65, UR5, !P0 ;  /* 0x0000000541007c0c */ /* 0x000fe2000c721270 */
[----:B------:R-:W-:Y:S02]  /*6110*/  ULDC UR5, c[0x0][0x22c] ;  /* 0x00008b0000057ab9 */ /* 0x000fe40000000800 */
[----:B------:R2:W-:Y:S01]  /*6120*/  @P3 STG.E.U16 desc[UR14][R60.64], R59 ;  /* 0x0000003b3c003986 */ /* 0x0005e2000c10150e */
[----:B------:R-:W-:Y:S01]  /*6130*/  ISETP.LT.AND P3, PT, R63, UR5, !P0 ;  /* 0x000000053f007c0c */ /* 0x000fe2000c761270 */
[C---:B------:R-:W-:Y:S01]  /*6140*/  VIADD R64, R57.reuse, UR4 ;  /* 0x0000000439407c36 */ /* 0x040fe20008000000 */
[----:B------:R-:W-:Y:S01]  /*6150*/  LEA.HI.X.SX32 R63, R58, R3, 0x1, P6 ;  /* 0x000000033a3f7211 */ /* 0x000fe200030f0eff */
[----:B------:R-:W-:Y:S01]  /*6160*/  VIADD R58, R0, 0x14 ;  /* 0x00000014003a7836 */ /* 0x000fe20000000000 */
[----:B------:R-:W-:Y:S01]  /*6170*/  LEA R56, P6, R57, R2, 0x1 ;  /* 0x0000000239387211 */ /* 0x000fe200078c08ff */
[----:B------:R-:W-:Y:S01]  /*6180*/  ULDC UR5, c[0x0][0x22c] ;  /* 0x00008b0000057ab9 */ /* 0x000fe20000000800 */
[----:B------:R-:W-:-:S02]  /*6190*/  VIADD R65, R64, UR4 ;  /* 0x0000000440417c36 */ /* 0x000fc40008000000 */
        /* <DEDUP_REMOVED lines=127> */
[----:B----4-:R3:W-:Y:S01]  /*6990*/  @P2 STG.E.U16 desc[UR14][R48.64], R16 ;  /* 0x0000001030002986 */ /* 0x0107e2000c10150e */
        /* <DEDUP_REMOVED lines=59> */
[----:B-----5:R3:W-:Y:S01]  /*6d50*/  @P5 STG.E.U16 desc[UR14][R16.64], R12 ;  /* 0x0000000c10005986 */ /* 0x0207e2000c10150e */
        /* <DEDUP_REMOVED lines=148> */
[----:B------:R-:W-:Y:S01]  /*76a0*/  LEA R4, P6, R12, R2, 0x1 ;  /* 0x000000020c047211 */ /* 0x000fe200078c08ff */
[C---:B------:R-:W-:Y:S01]  /*76b0*/  VIADD R15, R0.reuse, 0x7f ;  /* 0x0000007f000f7836 */ /* 0x040fe20000000000 */
[----:B------:R-:W-:Y:S01]  /*76c0*/  ISETP.LT.AND P5, PT, R13, UR5, !P0 ;  /* 0x000000050d007c0c */ /* 0x000fe2000c7a1270 */
[----:B------:R-:W-:Y:S01]  /*76d0*/  VIADD R13, R0, 0x42 ;  /* 0x00000042000d7836 */ /* 0x000fe20000000000 */
[C---:B------:R-:W-:Y:S01]  /*76e0*/  LEA.HI.X.SX32 R5, R12.reuse, R3, 0x1, P6 ;  /* 0x000000030c057211 */ /* 0x040fe200030f0eff */
[----:B------:R-:W-:Y:S01]  /*76f0*/  VIADD R12, R12, UR4 ;  /* 0x000000040c0c7c36 */ /* 0x000fe20008000000 */
[----:B--2---:R-:W-:Y:S01]  /*7700*/  PRMT R9, R6, 0x7632, R9 ;  /* 0x0000763206097816 */ /* 0x004fe20000000009 */
[----:B------:R-:W-:Y:S01]  /*7710*/  ULDC UR5, c[0x0][0x22c] ;  /* 0x00008b0000057ab9 */ /* 0x000fe20000000800 */
[----:B------:R-:W-:-:S03]  /*7720*/  VIADD R16, R0, 0x7e ;  /* 0x0000007e00107836 */ /* 0x000fc60000000000 */
        /* <DEDUP_REMOVED lines=27> */
[-C--:B------:R-:W-:Y:S01]  /*78e0*/  LEA.HI.X.SX32 R7, R12, R3.reuse, 0x1, P6 ;  /* 0x000000030c077211 */ /* 0x080fe200030f0eff */
[----:B------:R-:W-:Y:S01]  /*78f0*/  VIADD R12, R0, 0x48 ;  /* 0x00000048000c7836 */ /* 0x000fe20000000000 */
[C---:B------:R-:W-:Y:S02]  /*7900*/  LEA R8, P6, R13.reuse, R2, 0x1 ;  /* 0x000000020d087211 */ /* 0x040fe400078c08ff */
[----:B--2---:R-:W-:Y:S01]  /*7910*/  PRMT R11, R20, 0x7632, R11 ;  /* 0x00007632140b7816 */ /* 0x004fe2000000000b */
[----:B------:R-:W-:Y:S01]  /*7920*/  VIADD R10, R0, 0x46 ;  /* 0x00000046000a7836 */ /* 0x000fe20000000000 */
[C---:B------:R-:W-:Y:S01]  /*7930*/  LEA.HI.X.SX32 R9, R13.reuse, R3, 0x1, P6 ;  /* 0x000000030d097211 */ /* 0x040fe200030f0eff */
[----:B------:R-:W-:-:S02]  /*7940*/  VIADD R13, R13, UR4 ;  /* 0x000000040d0d7c36 */ /* 0x000fc40008000000 */
[----:B------:R2:W-:Y:S01]  /*7950*/  @P5 STG.E.U16 desc[UR14][R6.64], R11 ;  /* 0x0000000b06005986 */ /* 0x0005e2000c10150e */
[----:B---3--:R-:W-:Y:S01]  /*7960*/  VIADD R5, R0, 0x47 ;  /* 0x0000004700057836 */ /* 0x008fe20000000000 */
[----:B------:R-:W-:Y:S01]  /*7970*/  ISETP.LT.AND P5, PT, R10, UR5, !P0 ;  /* 0x000000050a007c0c */ /* 0x000fe2000c7a1270 */
[C---:B------:R-:W-:Y:S01]  /*7980*/  VIADD R10, R13.reuse, UR4 ;  /* 0x000000040d0a7c36 */ /* 0x040fe20008000000 */
[-C--:B------:R-:W-:Y:S01]  /*7990*/  LEA R4, P6, R13, R2.reuse, 0x1 ;  /* 0x000000020d047211 */ /* 0x080fe200078c08ff */
[----:B------:R-:W-:Y:S01]  /*79a0*/  ULDC UR5, c[0x0][0x22c] ;  /* 0x00008b0000057ab9 */ /* 0x000fe20000000800 */
[----:B------:R3:W-:Y:S01]  /*79b0*/  @P4 STG.E.U16 desc[UR14][R8.64], R21 ;  /* 0x0000001508004986 */ /* 0x0007e2000c10150e */
[----:B------:R-:W-:Y:S01]  /*79c0*/  ISETP.LT.AND P4, PT, R5, UR5, !P0 ;  /* 0x0000000505007c0c */ /* 0x000fe2000c781270 */
[----:B------:R-:W-:Y:S01]  /*79d0*/  ULDC UR5, c[0x0][0x22c] ;  /* 0x00008b0000057ab9 */ /* 0x000fe20000000800 */
[----:B------:R-:W-:Y:S02]  /*79e0*/  LEA.HI.X.SX32 R5, R13, R3, 0x1, P6 ;  /* 0x000000030d057211 */ /* 0x000fe400030f0eff */
[C---:B--2---:R-:W-:Y:S01]  /*79f0*/  LEA R6, P6, R10.reuse, R2, 0x1 ;  /* 0x000000020a067211 */ /* 0x044fe200078c08ff */
[----:B------:R-:W-:-:S03]  /*7a00*/  VIADD R11, R10, UR4 ;  /* 0x000000040a0b7c36 */ /* 0x000fc60008000000 */
[----:B------:R-:W-:Y:S01]  /*7a10*/  LEA.HI.X.SX32 R7, R10, R3, 0x1, P6 ;  /* 0x000000030a077211 */ /* 0x000fe200030f0eff */
[----:B------:R-:W-:Y:S01]  /*7a20*/  VIADD R10, R0, 0x49 ;  /* 0x00000049000a7836 */ /* 0x000fe20000000000 */
[----:B---3--:R-:W-:Y:S02]  /*7a30*/  PRMT R9, R21, 0x7632, R9 ;  /* 0x0000763215097816 */ /* 0x008fe40000000009 */
[----:B------:R-:W-:-:S03]  /*7a40*/  LEA R8, P6, R11, R2, 0x1 ;  /* 0x000000020b087211 */ /* 0x000fc600078c08ff */
[----:B------:R2:W-:Y:S01]  /*7a50*/  @P2 STG.E.U16 desc[UR14][R4.64], R9 ;  /* 0x0000000904002986 */ /* 0x0005e2000c10150e */
[----:B------:R-:W-:Y:S01]  /*7a60*/  ISETP.LT.AND P2, PT, R12, UR5, !P0 ;  /* 0x000000050c007c0c */ /* 0x000fe2000c741270 */
[----:B------:R-:W-:Y:S01]  /*7a70*/  ULDC UR5, c[0x0][0x22c] ;  /* 0x00008b0000057ab9 */ /* 0x000fe20000000800 */
[----:B------:R-:W-:Y:S01]  /*7a80*/  PRMT R12, R23, 0x7632, R12 ;  /* 0x00007632170c7816 */ /* 0x000fe2000000000c */
[----:B------:R3:W-:Y:S01]  /*7a90*/  @P1 STG.E.U16 desc[UR14][R6.64], R22 ;  /* 0x0000001606001986 */ /* 0x0007e2000c10150e */
[----:B------:R-:W-:Y:S01]  /*7aa0*/  ISETP.LT.AND P1, PT, R10, UR5, !P0 ;  /* 0x000000050a007c0c */ /* 0x000fe2000c721270 */
[----:B------:R-:W-:Y:S01]  /*7ab0*/  VIADD R10, R0, 0x4a ;  /* 0x0000004a000a7836 */ /* 0x000fe20000000000 */
[----:B------:R-:W-:Y:S01]  /*7ac0*/  ULDC UR5, c[0x0][0x22c] ;  /* 0x00008b0000057ab9 */ /* 0x000fe20000000800 */
[C---:B--2---:R-:W-:Y:S01]  /*7ad0*/  LEA.HI.X.SX32 R9, R11.reuse, R3, 0x1, P6 ;  /* 0x000000030b097211 */ /* 0x044fe200030f0eff */
[----:B------:R-:W-:Y:S01]  /*7ae0*/  VIADD R11, R11, UR4 ;  /* 0x000000040b0b7c36 */ /* 0x000fe20008000000 */
[----:B------:R-:W-:-:S03]  /*7af0*/  PRMT R5, R22, 0x7632, R5 ;  /* 0x0000763216057816 */ /* 0x000fc60000000005 */
[C---:B---3--:R-:W-:Y:S02]  /*7b00*/  VIADD R7, R11.reuse, UR4 ;  /* 0x000000040b077c36 */ /* 0x048fe40008000000 */
[----:B------:R2:W-:Y:S01]  /*7b10*/  @P3 STG.E.U16 desc[UR14][R8.64], R5 ;  /* 0x0000000508003986 */ /* 0x0005e2000c10150e */
[-C--:B------:R-:W-:Y:S02]  /*7b20*/  LEA R4, P3, R11, R2.reuse, 0x1 ;  /* 0x000000020b047211 */ /* 0x080fe400078608ff */
[----:B------:R-:W-:Y:S02]  /*7b30*/  LEA R6, P6, R7, R2, 0x1 ;  /* 0x0000000207067211 */ /* 0x000fe400078c08ff */
[-C--:B--2---:R-:W-:Y:S01]  /*7b40*/  LEA.HI.X.SX32 R5, R11, R3.reuse, 0x1, P3 ;  /* 0x000000030b057211 */ /* 0x084fe200018f0eff */
[C---:B------:R-:W-:Y:S01]  /*7b50*/  VIADD R9, R7.reuse, UR4 ;  /* 0x0000000407097c36 */ /* 0x040fe20008000000 */
[----:B------:R-:W-:Y:S01]  /*7b60*/  ISETP.LT.AND P3, PT, R10, UR5, !P0 ;  /* 0x000000050a007c0c */ /* 0x000fe2000c761270 */
[----:B------:R-:W-:Y:S01]  /*7b70*/  VIADD R10, R0, 0x4b ;  /* 0x0000004b000a7836 */ /* 0x000fe20000000000 */
[----:B------:R-:W-:Y:S01]  /*7b80*/  ULDC UR5, c[0x0][0x22c] ;  /* 0x00008b0000057ab9 */ /* 0x000fe20000000800 */
[----:B------:R2:W-:Y:S01]  /*7b90*/  @P5 STG.E.U16 desc[UR14][R4.64], R23 ;  /* 0x0000001704005986 */ /* 0x0005e2000c10150e */
[----:B------:R-:W-:-:S02]  /*7ba0*/  LEA.HI.X.SX32 R7, R7, R3, 0x1, P6 ;  /* 0x0000000307077211 */ /* 0x000fc400030f0eff */
[----:B------:R-:W-:Y:S01]  /*7bb0*/  ISETP.LT.AND P5, PT, R10, UR5, !P0 ;  /* 0x000000050a007c0c */ /* 0x000fe2000c7a1270 */
[----:B------:R-:W-:Y:S01]  /*7bc0*/  VIADD R10, R0, 0x4c ;  /* 0x0000004c000a7836 */ /* 0x000fe20000000000 */
[----:B------:R-:W-:Y:S01]  /*7bd0*/  ULDC UR5, c[0x0][0x22c] ;  /* 0x00008b0000057ab9 */ /* 0x000fe20000000800 */
[CC--:B------:R-:W-:Y:S01]  /*7be0*/  LEA R8, P6, R9.reuse, R2.reuse, 0x1 ;  /* 0x0000000209087211 */ /* 0x0c0fe200078c08ff */
[----:B------:R3:W-:Y:S02]  /*7bf0*/  @P4 STG.E.U16 desc[UR14][R6.64], R12 ;  /* 0x0000000c06004986 */ /* 0x0007e4000c10150e */
[----:B------:R-:W-:Y:S01]  /*7c00*/  ISETP.LT.AND P4, PT, R10, UR5, !P0 ;  /* 0x000000050a007c0c */ /* 0x000fe2000c781270 */
[C---:B------:R-:W-:Y:S01]  /*7c10*/  VIADD R10, R9.reuse, UR4 ;  /* 0x00000004090a7c36 */ /* 0x040fe20008000000 */
[-C--:B------:R-:W-:Y:S01]  /*7c20*/  LEA.HI.X.SX32 R9, R9, R3.reuse, 0x1, P6 ;  /* 0x0000000309097211 */ /* 0x080fe200030f0eff */
[----:B--2---:R-:W-:Y:S01]  /*7c30*/  VIADD R5, R0, 0x4d ;  /* 0x0000004d00057836 */ /* 0x004fe20000000000 */
[----:B------:R-:W-:Y:S01]  /*7c40*/  ULDC UR5, c[0x0][0x22c] ;  /* 0x00008b0000057ab9 */ /* 0x000fe20000000800 */
[C---:B------:R-:W-:Y:S01]  /*7c50*/  VIADD R11, R10.reuse, UR4 ;  /* 0x000000040a0b7c36 */ /* 0x040fe20008000000 */
[CC--:B------:R-:W-:Y:S01]  /*7c60*/  LEA R4, P6, R10.reuse, R2.reuse, 0x1 ;  /* 0x000000020a047211 */ /* 0x0c0fe200078c08ff */
[----:B------:R2:W-:Y:S01]  /*7c70*/  @P2 STG.E.U16 desc[UR14][R8.64], R24 ;  /* 0x0000001808002986 */ /* 0x0005e2000c10150e */
[----:B------:R-:W-:Y:S01]  /*7c80*/  ISETP.LT.AND P2, PT, R5, UR5, !P0 ;  /* 0x0000000505007c0c */ /* 0x000fe2000c741270 */
[----:B------:R-:W-:Y:S01]  /*7c90*/  ULDC UR5, c[0x0][0x22c] ;  /* 0x00008b0000057ab9 */ /* 0x000fe20000000800 */
[----:B------:R-:W-:Y:S01]  /*7ca0*/  LEA.HI.X.SX32 R5, R10, R3, 0x1, P6 ;  /* 0x000000030a057211 */ /* 0x000fe200030f0eff */
[----:B------:R-:W-:Y:S01]  /*7cb0*/  VIADD R10, R0, 0x4e ;  /* 0x0000004e000a7836 */ /* 0x000fe20000000000 */
[----:B---3--:R-:W-:-:S02]  /*7cc0*/  LEA R6, P6, R11, R2, 0x1 ;  /* 0x000000020b067211 */ /* 0x008fc400078c08ff */
[----:B------:R-:W-:Y:S02]  /*7cd0*/  PRMT R12, R24, 0x7632, R12 ;  /* 0x00007632180c7816 */ /* 0x000fe4000000000c */
[CC--:B------:R-:W-:Y:S01]  /*7ce0*/  LEA.HI.X.SX32 R7, R11.reuse, R3.reuse, 0x1, P6 ;  /* 0x000000030b077211 */ /* 0x0c0fe200030f0eff */
[----:B------:R-:W-:Y:S02]  /*7cf0*/  VIADD R11, R11, UR4 ;  /* 0x000000040b0b7c36 */ /* 0x000fe40008000000 */
[----:B--2---:R-:W-:Y:S01]  /*7d00*/  VIADD R9, R0, 0x4f ;  /* 0x0000004f00097836 */ /* 0x004fe20000000000 */
[----:B------:R2:W-:Y:S01]  /*7d10*/  @P1 STG.E.U16 desc[UR14][R4.64], R12 ;  /* 0x0000000c04001986 */ /* 0x0005e2000c10150e */
[----:B------:R-:W-:Y:S01]  /*7d20*/  ISETP.LT.AND P1, PT, R10, UR5, !P0 ;  /* 0x000000050a007c0c */ /* 0x000fe2000c721270 */
[----:B------:R-:W-:Y:S01]  /*7d30*/  ULDC UR5, c[0x0][0x22c] ;  /* 0x00008b0000057ab9 */ /* 0x000fe20000000800 */
[CC--:B------:R-:W-:Y:S01]  /*7d40*/  LEA R8, P6, R11.reuse, R2.reuse, 0x1 ;  /* 0x000000020b087211 */ /* 0x0c0fe200078c08ff */
[----:B------:R-:W-:Y:S01]  /*7d50*/  VIADD R10, R11, UR4 ;  /* 0x000000040b0a7c36 */ /* 0x000fe20008000000 */
[----:B------:R3:W-:Y:S01]  /*7d60*/  @P3 STG.E.U16 desc[UR14][R6.64], R25 ;  /* 0x0000001906003986 */ /* 0x0007e2000c10150e */
[----:B------:R-:W-:Y:S01]  /*7d70*/  ISETP.LT.AND P3, PT, R9, UR5, !P0 ;  /* 0x0000000509007c0c */ /* 0x000fe2000c761270 */
[----:B------:R-:W-:Y:S01]  /*7d80*/  ULDC UR5, c[0x0][0x22c] ;  /* 0x00008b0000057ab9 */ /* 0x000fe20000000800 */
[----:B------:R-:W-:Y:S01]  /*7d90*/  LEA.HI.X.SX32 R9, R11, R3, 0x1, P6 ;  /* 0x000000030b097211 */ /* 0x000fe200030f0eff */
[C---:B------:R-:W-:Y:S01]  /*7da0*/  VIADD R11, R10.reuse, UR4 ;  /* 0x000000040a0b7c36 */ /* 0x040fe20008000000 */
[----:B--2---:R-:W-:Y:S01]  /*7db0*/  LEA R4, P6, R10, R2, 0x1 ;  /* 0x000000020a047211 */ /* 0x004fe200078c08ff */
[----:B------:R-:W-:-:S03]  /*7dc0*/  VIADD R12, R0, 0x50 ;  /* 0x00000050000c7836 */ /* 0x000fc60000000000 */
[----:B------:R-:W-:Y:S01]  /*7dd0*/  LEA.HI.X.SX32 R5, R10, R3, 0x1, P6 ;  /* 0x000000030a057211 */ /* 0x000fe200030f0eff */
[----:B------:R-:W-:Y:S01]  /*7de0*/  VIADD R10, R0, 0x51 ;  /* 0x00000051000a7836 */ /* 0x000fe20000000000 */
[----:B---3--:R-:W-:Y:S02]  /*7df0*/  PRMT R7, R25, 0x7632, R7 ;  /* 0x0000763219077816 */ /* 0x008fe40000000007 */
[----:B------:R-:W-:Y:S01]  /*7e00*/  ISETP.LT.AND P6, PT, R12, UR5, !P0 ;  /* 0x000000050c007c0c */ /* 0x000fe2000c7c1270 */
[----:B------:R-:W-:Y:S01]  /*7e10*/  ULDC UR5, c[0x0][0x22c] ;  /* 0x00008b0000057ab9 */ /* 0x000fe20000000800 */
[----:B------:R-:W-:Y:S01]  /*7e20*/  VIADD R12, R0, 0x52 ;  /* 0x00000052000c7836 */ /* 0x000fe20000000000 */
[----:B------:R2:W-:Y:S01]  /*7e30*/  @P5 STG.E.U16 desc[UR14][R8.64], R7 ;  /* 0x0000000708005986 */ /* 0x0005e2000c10150e */
[----:B------:R-:W-:-:S03]  /*7e40*/  LEA R6, P5, R11, R2, 0x1 ;  /* 0x000000020b067211 */ /* 0x000fc600078a08ff */
[----:B------:R3:W-:Y:S01]  /*7e50*/  @P4 STG.E.U16 desc[UR14][R4.64], R26 ;  /* 0x0000001a04004986 */ /* 0x0007e2000c10150e */
[C---:B--2---:R-:W-:Y:S01]  /*7e60*/  LEA.HI.X.SX32 R7, R11.reuse, R3, 0x1, P5 ;  /* 0x000000030b077211 */ /* 0x044fe200028f0eff */
[----:B------:R-:W-:Y:S01]  /*7e70*/  VIADD R11, R11, UR4 ;  /* 0x000000040b0b7c36 */ /* 0x000fe20008000000 */
[----:B------:R-:W-:Y:S02]  /*7e80*/  PRMT R9, R26, 0x7632, R9 ;  /* 0x000076321a097816 */ /* 0x000fe40000000009 */
[----:B------:R-:W-:Y:S01]  /*7e90*/  ISETP.LT.AND P5, PT, R10, UR5, !P0 ;  /* 0x000000050a007c0c */ /* 0x000fe2000c7a1270 */
[C---:B------:R-:W-:Y:S01]  /*7ea0*/  VIADD R10, R11.reuse, UR4 ;  /* 0x000000040b0a7c36 */ /* 0x040fe20008000000 */
[----:B------:R-:W-:Y:S01]  /*7eb0*/  ULDC UR5, c[0x0][0x22c] ;  /* 0x00008b0000057ab9 */ /* 0x000fe20000000800 */
[----:B------:R2:W-:Y:S01]  /*7ec0*/  @P2 STG.E.U16 desc[UR14][R6.64], R9 ;  /* 0x0000000906002986 */ /* 0x0005e2000c10150e */
[-C--:B------:R-:W-:Y:S01]  /*7ed0*/  LEA R8, P2, R11, R2.reuse, 0x1 ;  /* 0x000000020b087211 */ /* 0x080fe200078408ff */
[----:B---3--:R-:W-:Y:S01]  /*7ee0*/  VIADD R5, R0, 0x53 ;  /* 0x0000005300057836 */ /* 0x008fe20000000000 */
[----:B------:R-:W-:-:S02]  /*7ef0*/  LEA R4, P4, R10, R2, 0x1 ;  /* 0x000000020a047211 */ /* 0x000fc400078808ff */
[-C--:B--2---:R-:W-:Y:S01]  /*7f00*/  LEA.HI.X.SX32 R9, R11, R3.reuse, 0x1, P2 ;  /* 0x000000030b097211 */ /* 0x084fe200010f0eff */
[----:B------:R-:W-:Y:S01]  /*7f10*/  VIADD R6, R0, 0x54 ;  /* 0x0000005400067836 */ /* 0x000fe20000000000 */
[----:B------:R-:W-:Y:S01]  /*7f20*/  ISETP.LT.AND P2, PT, R12, UR5, !P0 ;  /* 0x000000050c007c0c */ /* 0x000fe2000c741270 */
[----:B------:R-:W-:Y:S01]  /*7f30*/  ULDC UR5, c[0x0][0x22c] ;  /* 0x00008b0000057ab9 */ /* 0x000fe20000000800 */
[----:B------:R-:W-:Y:S01]  /*7f40*/  PRMT R7, R27, 0x7632, R7 ;  /* 0x000076321b077816 */ /* 0x000fe20000000007 */
[----:B------:R-:W-:Y:S01]  /*7f50*/  @P1 STG.E.U16 desc[UR14][R8.64], R27 ;  /* 0x0000001b08001986 */ /* 0x000fe2000c10150e */
[----:B------:R-:W-:Y:S01]  /*7f60*/  ISETP.LT.AND P1, PT, R5, UR5, !P0 ;  /* 0x0000000505007c0c */ /* 0x000fe2000c721270 */
[----:B------:R-:W-:Y:S01]  /*7f70*/  ULDC UR5, c[0x0][0x22c] ;  /* 0x00008b0000057ab9 */ /* 0x000fe20000000800 */
[C---:B------:R-:W-:Y:S01]  /*7f80*/  LEA.HI.X.SX32 R5, R10.reuse, R3, 0x1, P4 ;  /* 0x000000030a057211 */ /* 0x040fe200020f0eff */
[----:B------:R-:W-:Y:S01]  /*7f90*/  VIADD R10, R10, UR4 ;  /* 0x000000040a0a7c36 */ /* 0x000fe20008000000 */
[----:B------:R-:W-:Y:S01]  /*7fa0*/  ISETP.LT.AND P4, PT, R6, UR5, !P0 ;  /* 0x0000000506007c0c */ /* 0x000fe2000c781270 */
[----:B------:R-:W-:Y:S01]  /*7fb0*/  VIADD R12, R0, 0x55 ;  /* 0x00000055000c7836 */ /* 0x000fe20000000000 */
[----:B------:R-:W-:Y:S01]  /*7fc0*/  ULDC UR5, c[0x0][0x22c] ;  /* 0x00008b0000057ab9 */ /* 0x000fe20000000800 */
[----:B------:R2:W-:Y:S01]  /*7fd0*/  @P3 STG.E.U16 desc[UR14][R4.64], R7 ;  /* 0x0000000704003986 */ /* 0x0005e2000c10150e */
[C---:B------:R-:W-:Y:S01]  /*7fe0*/  LEA R6, P3, R10.reuse, R2, 0x1 ;  /* 0x000000020a067211 */ /* 0x040fe200078608ff */
[----:B------:R-:W-:Y:S01]  /*7ff0*/  VIADD R11, R10, UR4 ;  /* 0x000000040a0b7c36 */ /* 0x000fe20008000000 */
[----:B------:R-:W-:-:S02]  /*8000*/  ULDC UR4, c[0x0][0x248] ;  /* 0x0000920000047ab9 */ /* 0x000fc40000000800 */
[-C--:B--2---:R-:W-:Y:S01]  /*8010*/  LEA.HI.X.SX32 R7, R10, R3.reuse, 0x1, P3 ;  /* 0x000000030a077211 */ /* 0x084fe200018f0eff */
[C---:B------:R-:W-:Y:S01]  /*8020*/  VIADD R10, R11.reuse, UR4 ;  /* 0x000000040b0a7c36 */ /* 0x040fe20008000000 */
[CC--:B------:R-:W-:Y:S01]  /*8030*/  LEA R8, P3, R11.reuse, R2.reuse, 0x1 ;  /* 0x000000020b087211 */ /* 0x0c0fe200078608ff */
[----:B------:R-:W-:Y:S01]  /*8040*/  ULDC UR4, c[0x0][0x248] ;  /* 0x0000920000047ab9 */ /* 0x000fe20000000800 */
[----:B0-----:R-:W-:Y:S01]  /*8050*/  PRMT R5, R28, 0x7632, R5 ;  /* 0x000076321c057816 */ /* 0x001fe20000000005 */
[----:B------:R-:W-:Y:S01]  /*8060*/  @P6 STG.E.U16 desc[UR14][R6.64], R28 ;  /* 0x0000001c06006986 */ /* 0x000fe2000c10150e */
[----:B------:R-:W-:Y:S01]  /*8070*/  LEA.HI.X.SX32 R9, R11, R3, 0x1, P3 ;  /* 0x000000030b097211 */ /* 0x000fe200018f0eff */
[----:B------:R-:W-:Y:S01]  /*8080*/  VIADD R11, R0, 0x56 ;  /* 0x00000056000b7836 */ /* 0x000fe20000000000 */
[----:B------:R-:W-:Y:S02]  /*8090*/  LEA R4, P6, R10, R2, 0x1 ;  /* 0x000000020a047211 */ /* 0x000fe400078c08ff */
[----:B------:R-:W-:Y:S01]  /*80a0*/  ISETP.LT.AND P3, PT, R12, UR5, !P0 ;  /* 0x000000050c007c0c */ /* 0x000fe2000c761270 */
[----:B------:R0:W-:Y:S01]  /*80b0*/  @P5 STG.E.U16 desc[UR14][R8.64], R5 ;  /* 0x0000000508005986 */ /* 0x0001e2000c10150e */
[----:B------:R-:W-:Y:S01]  /*80c0*/  ULDC UR5, c[0x0][0x22c] ;  /* 0x00008b0000057ab9 */ /* 0x000fe20000000800 */
[----:B-1----:R-:W-:-:S02]  /*80d0*/  PRMT R12, R47, 0x7632, R12 ;  /* 0x000076322f0c7816 */ /* 0x002fc4000000000c */
[----:B------:R-:W-:Y:S01]  /*80e0*/  ISETP.LT.AND P5, PT, R11, UR5, !P0 ;  /* 0x000000050b007c0c */ /* 0x000fe2000c7a1270 */
[----:B------:R-:W-:Y:S01]  /*80f0*/  ULDC UR5, c[0x0][0x22c] ;  /* 0x00008b0000057ab9 */ /* 0x000fe20000000800 */
[C---:B0-----:R-:W-:Y:S01]  /*8100*/  LEA.HI.X.SX32 R5, R10.reuse, R3, 0x1, P6 ;  /* 0x000000030a057211 */ /* 0x041fe200030f0eff */
[----:B------:R-:W-:Y:S01]  /*8110*/  VIADD R10, R10, UR4 ;  /* 0x000000040a0a7c36 */ /* 0x000fe20008000000 */
[----:B------:R-:W-:Y:S01]  /*8120*/  ULDC UR4, c[0x0][0x248] ;  /* 0x0000920000047ab9 */ /* 0x000fe20000000800 */
[----:B------:R-:W-:Y:S01]  /*8130*/  VIADD R8, R0, 0x57 ;  /* 0x0000005700087836 */ /* 0x000fe20000000000 */
[----:B------:R-:W-:Y:S01]  /*8140*/  PRMT R9, R29, 0x7632, R9 ;  /* 0x000076321d097816 */ /* 0x000fe20000000009 */
[----:B------:R0:W-:Y:S01]  /*8150*/  @P2 STG.E.U16 desc[UR14][R4.64], R29 ;  /* 0x0000001d04002986 */ /* 0x0001e2000c10150e */
[C---:B------:R-:W-:Y:S01]  /*8160*/  LEA R6, P2, R10.reuse, R2, 0x1 ;  /* 0x000000020a067211 */ /* 0x040fe200078408ff */
[----:B------:R-:W-:Y:S01]  /*8170*/  VIADD R11, R10, UR4 ;  /* 0x000000040a0b7c36 */ /* 0x000fe20008000000 */
[----:B------:R-:W-:-:S02]  /*8180*/  ULDC UR4, c[0x0][0x22c] ;  /* 0x00008b0000047ab9 */ /* 0x000fc40000000800 */
[-C--:B------:R-:W-:Y:S01]  /*8190*/  LEA.HI.X.SX32 R7, R10, R3.reuse, 0x1, P2 ;  /* 0x000000030a077211 */ /* 0x080fe200010f0eff */
[----:B------:R-:W-:Y:S01]  /*81a0*/  VIADD R10, R0, 0x58 ;  /* 0x00000058000a7836 */ /* 0x000fe20000000000 */
[----:B------:R-:W-:Y:S01]  /*81b0*/  ISETP.LT.AND P2, PT, R8, UR5, !P0 ;  /* 0x0000000508007c0c */ /* 0x000fe2000c741270 */
[----:B------:R-:W-:Y:S01]  /*81c0*/  ULDC UR5, c[0x0][0x22c] ;  /* 0x00008b0000057ab9 */ /* 0x000fe20000000800 */
[CC--:B------:R-:W-:Y:S01]  /*81d0*/  LEA R8, P6, R11.reuse, R2.reuse, 0x1 ;  /* 0x000000020b087211 */ /* 0x0c0fe200078c08ff */
[----:B------:R1:W-:Y:S01]  /*81e0*/  @P1 STG.E.U16 desc[UR14][R6.64], R9 ;  /* 0x0000000906001986 */ /* 0x0003e2000c10150e */
[----:B------:R-:W-:Y:S01]  /*81f0*/  ISETP.LT.AND P1, PT, R10, UR4, !P0 ;  /* 0x000000040a007c0c */ /* 0x000fe2000c721270 */
[----:B------:R-:W-:Y:S01]  /*8200*/  ULDC UR4, c[0x0][0x248] ;  /* 0x0000920000047ab9 */ /* 0x000fe20000000800 */
[----:B0-----:R-:W-:Y:S01]  /*8210*/  VIADD R5, R0, 0x59 ;  /* 0x0000005900057836 */ /* 0x001fe20000000000 */
[C---:B-1----:R-:W-:Y:S01]  /*8220*/  LEA.HI.X.SX32 R9, R11.reuse, R3, 0x1, P6 ;  /* 0x000000030b097211 */ /* 0x042fe200030f0eff */
[----:B------:R-:W-:Y:S01]  /*8230*/  VIADD R11, R11, UR4 ;  /* 0x000000040b0b7c36 */ /* 0x000fe20008000000 */
[----:B------:R-:W-:Y:S01]  /*8240*/  ULDC UR4, c[0x0][0x22c] ;  /* 0x00008b0000047ab9 */ /* 0x000fe20000000800 */
[----:B------:R-:W-:Y:S01]  /*8250*/  PRMT R7, R30, 0x7632, R7 ;  /* 0x000076321e077816 */ /* 0x000fe20000000007 */
[----:B------:R-:W-:Y:S01]  /*8260*/  VIADD R6, R0, 0x5a ;  /* 0x0000005a00067836 */ /* 0x000fe20000000000 */
[----:B------:R0:W-:Y:S01]  /*8270*/  @P4 STG.E.U16 desc[UR14][R8.64], R30 ;  /* 0x0000001e08004986 */ /* 0x0001e2000c10150e */
[----:B------:R-:W-:-:S02]  /*8280*/  LEA R4, P6, R11, R2, 0x1 ;  /* 0x000000020b047211 */ /* 0x000fc400078c08ff */
[----:B------:R-:W-:Y:S01]  /*8290*/  ISETP.LT.AND P4, PT, R5, UR4, !P0 ;  /* 0x0000000405007c0c */ /* 0x000fe2000c781270 */
[----:B------:R-:W-:Y:S01]  /*82a0*/  ULDC UR4, c[0x0][0x248] ;  /* 0x0000920000047ab9 */ /* 0x000fe20000000800 */
[C---:B------:R-:W-:Y:S01]  /*82b0*/  LEA.HI.X.SX32 R5, R11.reuse, R3, 0x1, P6 ;  /* 0x000000030b057211 */ /* 0x040fe200030f0eff */
[----:B------:R-:W-:Y:S01]  /*82c0*/  VIADD R11, R11, UR4 ;  /* 0x000000040b0b7c36 */ /* 0x000fe20008000000 */
[----:B------:R-:W-:Y:S01]  /*82d0*/  ULDC UR4, c[0x0][0x248] ;  /* 0x0000920000047ab9 */ /* 0x000fe20000000800 */
[----:B------:R-:W-:Y:S01]  /*82e0*/  ISETP.LT.AND P6, PT, R6, UR5, !P0 ;  /* 0x0000000506007c0c */ /* 0x000fe2000c7c1270 */
[----:B------:R-:W-:Y:S01]  /*82f0*/  ULDC UR5, c[0x0][0x248] ;  /* 0x0000920000057ab9 */ /* 0x000fe20000000800 */
[----:B------:R1:W-:Y:S01]  /*8300*/  @P3 STG.E.U16 desc[UR14][R4.64], R7 ;  /* 0x0000000704003986 */ /* 0x0003e2000c10150e */
[C---:B------:R-:W-:Y:S01]  /*8310*/  LEA R6, P3, R11.reuse, R2, 0x1 ;  /* 0x000000020b067211 */ /* 0x040fe200078608ff */
[----:B0-----:R-:W-:Y:S01]  /*8320*/  VIADD R9, R11, UR4 ;  /* 0x000000040b097c36 */ /* 0x001fe20008000000 */
[----:B------:R-:W-:-:S03]  /*8330*/  ULDC UR4, c[0x0][0x22c] ;  /* 0x00008b0000047ab9 */ /* 0x000fc60000000800 */
[----:B------:R-:W-:Y:S01]  /*8340*/  VIADD R10, R9, UR5 ;  /* 0x00000005090a7c36 */ /* 0x000fe20008000000 */
[----:B------:R-:W-:Y:S01]  /*8350*/  ULDC UR5, c[0x0][0x22c] ;  /* 0x00008b0000057ab9 */ /* 0x000fe20000000800 */
[-C--:B-1----:R-:W-:Y:S01]  /*8360*/  LEA.HI.X.SX32 R7, R11, R3.reuse, 0x1, P3 ;  /* 0x000000030b077211 */ /* 0x082fe200018f0eff */
[C---:B------:R-:W-:Y:S01]  /*8370*/  VIADD R11, R0.reuse, 0x5b ;  /* 0x0000005b000b7836 */ /* 0x040fe20000000000 */
[-C--:B------:R-:W-:Y:S02]  /*8380*/  LEA R8, P3, R9, R2.reuse, 0x1 ;  /* 0x0000000209087211 */ /* 0x080fe400078608ff */
[----:B------:R-:W-:Y:S01]  /*8390*/  PRMT R5, R31, 0x7632, R5 ;  /* 0x000076321f057816 */ /* 0x000fe20000000005 */
[----:B------:R-:W-:Y:S01]  /*83a0*/  @P5 STG.E.U16 desc[UR14][R6.64], R31 ;  /* 0x0000001f06005986 */ /* 0x000fe2000c10150e */
[----:B------:R-:W-:Y:S02]  /*83b0*/  LEA.HI.X.SX32 R9, R9, R3, 0x1, P3 ;  /* 0x0000000309097211 */ /* 0x000fe400018f0eff */
[----:B------:R-:W-:Y:S01]  /*83c0*/  ISETP.LT.AND P5, PT, R11, UR4, !P0 ;  /* 0x000000040b007c0c */ /* 0x000fe2000c7a1270 */
[----:B------:R-:W-:Y:S01]  /*83d0*/  VIADD R11, R0, 0x5c ;  /* 0x0000005c000b7836 */ /* 0x000fe20000000000 */
[----:B------:R-:W-:Y:S01]  /*83e0*/  LEA R4, P3, R10, R2, 0x1 ;  /* 0x000000020a047211 */ /* 0x000fe200078608ff */
[----:B------:R0:W-:Y:S01]  /*83f0*/  @P2 STG.E.U16 desc[UR14][R8.64], R5 ;  /* 0x0000000508002986 */ /* 0x0001e2000c10150e */
[----:B------:R-:W-:-:S02]  /*8400*/  ULDC UR4, c[0x0][0x22c] ;  /* 0x00008b0000047ab9 */ /* 0x000fc40000000800 */
[----:B0-----:R-:W-:Y:S01]  /*8410*/  LEA.HI.X.SX32 R5, R10, R3, 0x1, P3 ;  /* 0x000000030a057211 */ /* 0x001fe200018f0eff */
[C---:B------:R-:W-:Y:S01]  /*8420*/  VIADD R8, R0.reuse, 0x5e ;  /* 0x0000005e00087836 */ /* 0x040fe20000000000 */
[----:B------:R-:W-:Y:S01]  /*8430*/  ISETP.LT.AND P3, PT, R11, UR4, !P0 ;  /* 0x000000040b007c0c */ /* 0x000fe2000c761270 */
[----:B------:R-:W-:Y:S01]  /*8440*/  ULDC UR4, c[0x0][0x248] ;  /* 0x0000920000047ab9 */ /* 0x000fe20000000800 */
[----:B------:R-:W-:Y:S01]  /*8450*/  VIADD R11, R0, 0x5d ;  /* 0x0000005d000b7836 */ /* 0x000fe20000000000 */
[----:B------:R0:W-:Y:S01]  /*8460*/  @P1 STG.E.U16 desc[UR14][R4.64], R32 ;  /* 0x0000002004001986 */ /* 0x0001e2000c10150e */
[----:B------:R-:W-:Y:S01]  /*8470*/  VIADD R10, R10, UR4 ;  /* 0x000000040a0a7c36 */ /* 0x000fe20008000000 */
[----:B------:R-:W-:Y:S02]  /*8480*/  ULDC UR4, c[0x0][0x22c] ;  /* 0x00008b0000047ab9 */ /* 0x000fe40000000800 */
[----:B------:R-:W-:Y:S01]  /*8490*/  ISETP.LT.AND P2, PT, R11, UR4, !P0 ;  /* 0x000000040b007c0c */ /* 0x000fe2000c741270 */
[----:B------:R-:W-:Y:S01]  /*84a0*/  ULDC UR4, c[0x0][0x248] ;  /* 0x0000920000047ab9 */ /* 0x000fe20000000800 */
[----:B------:R-:W-:Y:S01]  /*84b0*/  LEA R6, P1, R10, R2, 0x1 ;  /* 0x000000020a067211 */ /* 0x000fe200078208ff */
[----:B------:R-:W-:-:S03]  /*84c0*/  VIADD R11, R0, 0x5f ;  /* 0x0000005f000b7836 */ /* 0x000fc60000000000 */
[C---:B------:R-:W-:Y:S01]  /*84d0*/  LEA.HI.X.SX32 R7, R10.reuse, R3, 0x1, P1 ;  /* 0x000000030a077211 */ /* 0x040fe200008f0eff */
[----:B------:R-:W-:Y:S01]  /*84e0*/  VIADD R10, R10, UR4 ;  /* 0x000000040a0a7c36 */ /* 0x000fe20008000000 */
[----:B0-----:R-:W-:Y:S01]  /*84f0*/  PRMT R5, R32, 0x7632, R5 ;  /* 0x0000763220057816 */ /* 0x001fe20000000005 */
[----:B------:R-:W-:Y:S01]  /*8500*/  ULDC UR4, c[0x0][0x248] ;  /* 0x0000920000047ab9 */ /* 0x000fe20000000800 */
[----:B------:R-:W-:Y:S01]  /*8510*/  ISETP.LT.AND P1, PT, R8, UR5, !P0 ;  /* 0x0000000508007c0c */ /* 0x000fe2000c721270 */
[C---:B------:R-:W-:Y:S01]  /*8520*/  VIADD R9, R10.reuse, UR4 ;  /* 0x000000040a097c36 */ /* 0x040fe20008000000 */
[----:B------:R-:W-:Y:S01]  /*8530*/  ULDC UR4, c[0x0][0x248] ;  /* 0x0000920000047ab9 */ /* 0x000fe20000000800 */
[----:B------:R0:W-:Y:S01]  /*8540*/  @P4 STG.E.U16 desc[UR14][R6.64], R5 ;  /* 0x0000000506004986 */ /* 0x0001e2000c10150e */
[----:B------:R-:W-:Y:S01]  /*8550*/  LEA R4, P4, R10, R2, 0x1 ;  /* 0x000000020a047211 */ /* 0x000fe200078808ff */
[----:B------:R-:W-:-:S03]  /*8560*/  ULDC UR5, c[0x0][0x22c] ;  /* 0x00008b0000057ab9 */ /* 0x000fc60000000800 */
[-C--:B0-----:R-:W-:Y:S01]  /*8570*/  LEA.HI.X.SX32 R5, R10, R3.reuse, 0x1, P4 ;  /* 0x000000030a057211 */ /* 0x081fe200020f0eff */
[C---:B------:R-:W-:Y:S01]  /*8580*/  VIADD R10, R9.reuse, UR4 ;  /* 0x00000004090a7c36 */ /* 0x040fe20008000000 */
[-C--:B------:R-:W-:Y:S01]  /*8590*/  LEA R8, P4, R9, R2.reuse, 0x1 ;  /* 0x0000000209087211 */ /* 0x080fe200078808ff */
[----:B------:R-:W-:Y:S01]  /*85a0*/  ULDC UR4, c[0x0][0x248] ;  /* 0x0000920000047ab9 */ /* 0x000fe20000000800 */
[----:B------:R-:W-:Y:S01]  /*85b0*/  PRMT R7, R33, 0x7632, R7 ;  /* 0x0000763221077816 */ /* 0x000fe20000000007 */
[----:B------:R-:W-:Y:S01]  /*85c0*/  @P6 STG.E.U16 desc[UR14][R4.64], R33 ;  /* 0x0000002104006986 */ /* 0x000fe2000c10150e */
[-C--:B------:R-:W-:Y:S02]  /*85d0*/  LEA.HI.X.SX32 R9, R9, R3.reuse, 0x1, P4 ;  /* 0x0000000309097211 */ /* 0x080fe400020f0eff */
[-C--:B------:R-:W-:Y:S02]  /*85e0*/  LEA R6, P6, R10, R2.reuse, 0x1 ;  /* 0x000000020a067211 */ /* 0x080fe400078c08ff */
[----:B------:R-:W-:Y:S01]  /*85f0*/  ISETP.LT.AND P4, PT, R11, UR5, !P0 ;  /* 0x000000050b007c0c */ /* 0x000fe2000c781270 */
[----:B------:R0:W-:Y:S01]  /*8600*/  @P5 STG.E.U16 desc[UR14][R8.64], R7 ;  /* 0x0000000708005986 */ /* 0x0001e2000c10150e */
[----:B------:R-:W-:Y:S01]  /*8610*/  VIADD R11, R0, 0x60 ;  /* 0x00000060000b7836 */ /* 0x000fe20000000000 */
[----:B------:R-:W-:Y:S01]  /*8620*/  ULDC UR5, c[0x0][0x22c] ;  /* 0x00008b0000057ab9 */ /* 0x000fe20000000800 */
[CC--:B0-----:R-:W-:Y:S01]  /*8630*/  LEA.HI.X.SX32 R7, R10.reuse, R3.reuse, 0x1, P6 ;  /* 0x000000030a077211 */ /* 0x0c1fe200030f0eff */
[----:B------:R-:W-:Y:S01]  /*8640*/  VIADD R10, R10, UR4 ;  /* 0x000000040a0a7c36 */ /* 0x000fe20008000000 */
[----:B------:R-:W-:Y:S01]  /*8650*/  ULDC UR4, c[0x0][0x248] ;  /* 0x0000920000047ab9 */ /* 0x000fe20000000800 */
[----:B------:R-:W-:Y:S01]  /*8660*/  ISETP.LT.AND P6, PT, R11, UR5, !P0 ;  /* 0x000000050b007c0c */ /* 0x000fe2000c7c1270 */
[----:B------:R-:W-:Y:S01]  /*8670*/  VIADD R8, R0, 0x61 ;  /* 0x0000006100087836 */ /* 0x000fe20000000000 */
[----:B------:R0:W-:Y:S01]  /*8680*/  @P3 STG.E.U16 desc[UR14][R6.64], R34 ;  /* 0x0000002206003986 */ /* 0x0001e2000c10150e */
[CC--:B------:R-:W-:Y:S01]  /*8690*/  LEA R4, P3, R10.reuse, R2.reuse, 0x1 ;  /* 0x000000020a047211 */ /* 0x0c0fe200078608ff */
[----:B------:R-:W-:Y:S01]  /*86a0*/  VIADD R11, R10, UR4 ;  /* 0x000000040a0b7c36 */ /* 0x000fe20008000000 */
[----:B------:R-:W-:Y:S01]  /*86b0*/  ULDC UR5, c[0x0][0x22c] ;  /* 0x00008b0000057ab9 */ /* 0x000fe20000000800 */
[----:B------:R-:W-:Y:S01]  /*86c0*/  PRMT R9, R34, 0x7632, R9 ;  /* 0x0000763222097816 */ /* 0x000fe20000000009 */
[----:B------:R-:W-:Y:S01]  /*86d0*/  ULDC UR4, c[0x0][0x22c] ;  /* 0x00008b0000047ab9 */ /* 0x000fe20000000800 */
[----:B------:R-:W-:Y:S01]  /*86e0*/  LEA.HI.X.SX32 R5, R10, R3, 0x1, P3 ;  /* 0x000000030a057211 */ /* 0x000fe200018f0eff */
[----:B------:R-:W-:Y:S01]  /*86f0*/  VIADD R10, R0, 0x62 ;  /* 0x00000062000a7836 */ /* 0x000fe20000000000 */
[----:B------:R-:W-:Y:S01]  /*8700*/  ISETP.LT.AND P5, PT, R8, UR5, !P0 ;  /* 0x0000000508007c0c */ /* 0x000fe2000c7a1270 */
[----:B------:R-:W-:Y:S01]  /*8710*/  ULDC UR5, c[0x0][0x22c] ;  /* 0x00008b0000057ab9 */ /* 0x000fe20000000800 */
[----:B------:R-:W-:Y:S01]  /*8720*/  LEA R8, P3, R11, R2, 0x1 ;  /* 0x000000020b087211 */ /* 0x000fe200078608ff */
[----:B------:R1:W-:Y:S01]  /*8730*/  @P2 STG.E.U16 desc[UR14][R4.64], R9 ;  /* 0x0000000904002986 */ /* 0x0003e2000c10150e */
[----:B0-----:R-:W-:-:S02]  /*8740*/  VIADD R7, R0, 0x63 ;  /* 0x0000006300077836 */ /* 0x001fc40000000000 */
[----:B-1----:R-:W-:Y:S01]  /*8750*/  LEA.HI.X.SX32 R9, R11, R3, 0x1, P3 ;  /* 0x000000030b097211 */ /* 0x002fe200018f0eff */
[----:B------:R-:W-:Y:S01]  /*8760*/  VIADD R4, R0, 0x64 ;  /* 0x0000006400047836 */ /* 0x000fe20000000000 */
[----:B------:R-:W-:Y:S01]  /*8770*/  ISETP.LT.AND P3, PT, R10, UR4, !P0 ;  /* 0x000000040a007c0c */ /* 0x000fe2000c761270 */
[----:B------:R-:W-:Y:S01]  /*8780*/  ULDC UR4, c[0x0][0x248] ;  /* 0x0000920000047ab9 */ /* 0x000fe20000000800 */
[----:B------:R-:W-:Y:S01]  /*8790*/  PRMT R5, R35, 0x7632, R5 ;  /* 0x0000763223057816 */ /* 0x000fe20000000005 */
[----:B------:R-:W-:Y:S01]  /*87a0*/  VIADD R11, R11, UR4 ;  /* 0x000000040b0b7c36 */ /* 0x000fe20008000000 */
[----:B------:R0:W-:Y:S01]  /*87b0*/  @P1 STG.E.U16 desc[UR14][R8.64], R35 ;  /* 0x0000002308001986 */ /* 0x0001e2000c10150e */
[----:B------:R-:W-:Y:S02]  /*87c0*/  ULDC UR4, c[0x0][0x22c] ;  /* 0x00008b0000047ab9 */ /* 0x000fe40000000800 */
[----:B------:R-:W-:Y:S01]  /*87d0*/  ISETP.LT.AND P2, PT, R7, UR4, !P0 ;  /* 0x0000000407007c0c */ /* 0x000fe2000c741270 */
[----:B------:R-:W-:Y:S01]  /*87e0*/  ULDC UR4, c[0x0][0x248] ;  /* 0x0000920000047ab9 */ /* 0x000fe20000000800 */
[----:B------:R-:W-:-:S04]  /*87f0*/  LEA R6, P1, R11, R2, 0x1 ;  /* 0x000000020b067211 */ /* 0x000fc800078208ff */
        /* <DEDUP_REMOVED lines=12> */
[----:B------:R-:W-:Y:S01]  /*88c0*/  VIADD R11, R0, 0x65 ;  /* 0x00000065000b7836 */ /* 0x000fe20000000000 */
[CC--:B------:R-:W-:Y:S02]  /*88d0*/  LEA R8, P4, R9.reuse, R2.reuse, 0x1 ;  /* 0x0000000209087211 */ /* 0x0c0fe400078808ff */
[----:B------:R-:W-:Y:S01]  /*88e0*/  PRMT R7, R36, 0x7632, R7 ;  /* 0x0000763224077816 */ /* 0x000fe20000000007 */
[----:B------:R-:W-:Y:S01]  /*88f0*/  @P6 STG.E.U16 desc[UR14][R4.64], R36 ;  /* 0x0000002404006986 */ /* 0x000fe2000c10150e */
[----:B------:R-:W-:Y:S02]  /*8900*/  LEA.HI.X.SX32 R9, R9, R3, 0x1, P4 ;  /* 0x0000000309097211 */ /* 0x000fe400020f0eff */
[----:B------:R-:W-:-:S02]  /*8910*/  LEA R6, P6, R10, R2, 0x1 ;  /* 0x000000020a067211 */ /* 0x000fc400078c08ff */
        /* <DEDUP_REMOVED lines=11> */
[C---:B------:R-:W-:Y:S01]  /*89d0*/  VIADD R11, R10.reuse, UR4 ;  /* 0x000000040a0b7c36 */ /* 0x040fe20008000000 */
        /* <DEDUP_REMOVED lines=10> */
[C---:B-1----:R-:W-:Y:S01]  /*8a80*/  LEA.HI.X.SX32 R9, R11.reuse, R3, 0x1, P3 ;  /* 0x000000030b097211 */ /* 0x042fe200018f0eff */
        /* <DEDUP_REMOVED lines=23> */
[-C--:B------:R-:W-:Y:S02]  /*8c00*/  LEA R8, P4, R9, R2.reuse, 0x1 ;  /* 0x0000000209087211 */ /* 0x080fe400078808ff */
        /* <DEDUP_REMOVED lines=16> */
[----:B------:R-:W-:Y:S01]  /*8d10*/  PRMT R9, R40, 0x7632, R9 ;  /* 0x0000763228097816 */ /* 0x000fe20000000009 */
[----:B------:R-:W-:Y:S01]  /*8d20*/  ULDC UR5, c[0x0][0x22c] ;  /* 0x00008b0000057ab9 */ /* 0x000fe20000000800 */
        /* <DEDUP_REMOVED lines=8> */
[C---:B0-----:R-:W-:Y:S01]  /*8db0*/  VIADD R7, R0.reuse, 0x6f ;  /* 0x0000006f00077836 */ /* 0x041fe20000000000 */
[----:B------:R-:W-:Y:S01]  /*8dc0*/  ULDC UR5, c[0x0][0x22c] ;  /* 0x00008b0000057ab9 */ /* 0x000fe20000000800 */
        /* <DEDUP_REMOVED lines=24> */
[----:B------:R0:W-:Y:S01]  /*8f50*/  @P6 STG.E.U16 desc[UR14][R4.64], R42 ;  /* 0x0000002a04006986 */ /* 0x0001e2000c10150e */
[----:B------:R-:W-:Y:S02]  /*8f60*/  LEA.HI.X.SX32 R9, R9, R3, 0x1, P4 ;  /* 0x0000000309097211 */ /* 0x000fe400020f0eff */
[----:B------:R-:W-:-:S02]  /*8f70*/  LEA R6, P4, R10, R2, 0x1 ;  /* 0x000000020a067211 */ /* 0x000fc400078808ff */
[----:B------:R-:W-:Y:S01]  /*8f80*/  ISETP.LT.AND P6, PT, R11, UR5, !P0 ;  /* 0x000000050b007c0c */ /* 0x000fe2000c7c1270 */
[----:B------:R1:W-:Y:S01]  /*8f90*/  @P3 STG.E.U16 desc[UR14][R8.64], R7 ;  /* 0x0000000708003986 */ /* 0x0003e2000c10150e */
[C---:B------:R-:W-:Y:S01]  /*8fa0*/  VIADD R11, R0.reuse, 0x72 ;  /* 0x00000072000b7836 */ /* 0x040fe20000000000 */
[----:B------:R-:W-:Y:S01]  /*8fb0*/  ULDC UR5, c[0x0][0x22c] ;  /* 0x00008b0000057ab9 */ /* 0x000fe20000000800 */
[----:B0-----:R-:W-:-:S03]  /*8fc0*/  VIADD R5, R0, 0x73 ;  /* 0x0000007300057836 */ /* 0x001fc60000000000 */
[----:B------:R-:W-:Y:S01]  /*8fd0*/  ISETP.LT.AND P3, PT, R11, UR5, !P0 ;  /* 0x000000050b007c0c */ /* 0x000fe2000c761270 */
[----:B------:R-:W-:Y:S01]  /*8fe0*/  ULDC UR5, c[0x0][0x22c] ;  /* 0x00008b0000057ab9 */ /* 0x000fe20000000800 */
[----:B------:R-:W-:Y:S01]  /*8ff0*/  VIADD R11, R0, 0x76 ;  /* 0x00000076000b7836 */ /* 0x000fe20000000000 */
[CC--:B-1----:R-:W-:Y:S01]  /*9000*/  LEA.HI.X.SX32 R7, R10.reuse, R3.reuse, 0x1, P4 ;  /* 0x000000030a077211 */ /* 0x0c2fe200020f0eff */
[----:B------:R-:W-:Y:S01]  /*9010*/  VIADD R10, R10, UR4 ;  /* 0x000000040a0a7c36 */ /* 0x000fe20008000000 */
[----:B------:R-:W-:Y:S01]  /*9020*/  ULDC UR4, c[0x0][0x248] ;  /* 0x0000920000047ab9 */ /* 0x000fe20000000800 */
[----:B------:R-:W-:Y:S02]  /*9030*/  VIADD R9, R0, 0x74 ;  /* 0x0000007400097836 */ /* 0x000fe40000000000 */
[----:B------:R0:W-:Y:S01]  /*9040*/  @P2 STG.E.U16 desc[UR14][R6.64], R43 ;  /* 0x0000002b06002986 */ /* 0x0001e2000c10150e */
[C---:B------:R-:W-:Y:S01]  /*9050*/  LEA R4, P4, R10.reuse, R2, 0x1 ;  /* 0x000000020a047211 */ /* 0x040fe200078808ff */
[C---:B------:R-:W-:Y:S01]  /*9060*/  VIADD R8, R10.reuse, UR4 ;  /* 0x000000040a087c36 */ /* 0x040fe20008000000 */
[----:B------:R-:W-:Y:S01]  /*9070*/  ISETP.LT.AND P2, PT, R5, UR5, !P0 ;  /* 0x0000000505007c0c */ /* 0x000fe2000c741270 */
[----:B------:R-:W-:Y:S01]  /*9080*/  ULDC UR4, c[0x0][0x22c] ;  /* 0x00008b0000047ab9 */ /* 0x000fe20000000800 */
[----:B------:R-:W-:Y:S01]  /*9090*/  LEA.HI.X.SX32 R5, R10, R3, 0x1, P4 ;  /* 0x000000030a057211 */ /* 0x000fe200020f0eff */
[----:B------:R-:W-:Y:S01]  /*90a0*/  ULDC UR5, c[0x0][0x22c] ;  /* 0x00008b0000057ab9 */ /* 0x000fe20000000800 */
[----:B0-----:R-:W-:-:S02]  /*90b0*/  PRMT R7, R43, 0x7632, R7 ;  /* 0x000076322b077816 */ /* 0x001fc40000000007 */
[----:B------:R-:W-:-:S03]  /*90c0*/  LEA R6, P4, R8, R2, 0x1 ;  /* 0x0000000208067211 */ /* 0x000fc600078808ff */
[----:B------:R0:W-:Y:S01]  /*90d0*/  @P1 STG.E.U16 desc[UR14][R4.64], R7 ;  /* 0x0000000704001986 */ /* 0x0001e2000c10150e */
[----:B------:R-:W-:Y:S01]  /*90e0*/  ISETP.LT.AND P1, PT, R9, UR4, !P0 ;  /* 0x0000000409007c0c */ /* 0x000fe2000c721270 */
[----:B------:R-:W-:Y:S01]  /*90f0*/  VIADD R9, R0, 0x75 ;  /* 0x0000007500097836 */ /* 0x000fe20000000000 */
[----:B------:R-:W-:Y:S01]  /*9100*/  ULDC UR4, c[0x0][0x248] ;  /* 0x0000920000047ab9 */ /* 0x000fe20000000800 */
[----:B0-----:R-:W-:-:S03]  /*9110*/  LEA.HI.X.SX32 R7, R8, R3, 0x1, P4 ;  /* 0x0000000308077211 */ /* 0x001fc600020f0eff */
[----:B------:R-:W-:Y:S01]  /*9120*/  ISETP.LT.AND P4, PT, R9, UR5, !P0 ;  /* 0x0000000509007c0c */ /* 0x000fe2000c781270 */
[----:B------:R-:W-:Y:S01]  /*9130*/  VIADD R9, R8, UR4 ;  /* 0x0000000408097c36 */ /* 0x000fe20008000000 */
[----:B------:R-:W-:Y:S01]  /*9140*/  ULDC UR4, c[0x0][0x248] ;  /* 0x0000920000047ab9 */ /* 0x000fe20000000800 */
[----:B------:R0:W-:Y:S01]  /*9150*/  @P5 STG.E.U16 desc[UR14][R6.64], R44 ;  /* 0x0000002c06005986 */ /* 0x0001e2000c10150e */
[----:B------:R-:W-:Y:S01]  /*9160*/  ULDC UR5, c[0x0][0x22c] ;  /* 0x00008b0000057ab9 */ /* 0x000fe20000000800 */
[C---:B------:R-:W-:Y:S01]  /*9170*/  VIADD R5, R9.reuse, UR4 ;  /* 0x0000000409057c36 */ /* 0x040fe20008000000 */
[-C--:B------:R-:W-:Y:S01]  /*9180*/  LEA R8, P5, R9, R2.reuse, 0x1 ;  /* 0x0000000209087211 */ /* 0x080fe200078a08ff */
[----:B------:R-:W-:Y:S02]  /*9190*/  ULDC UR4, c[0x0][0x248] ;  /* 0x0000920000047ab9 */ /* 0x000fe40000000800 */
[----:B------:R-:W-:Y:S01]  /*91a0*/  VIADD R10, R5, UR4 ;  /* 0x00000004050a7c36 */ /* 0x000fe20008000000 */
[----:B------:R-:W-:Y:S01]  /*91b0*/  LEA.HI.X.SX32 R9, R9, R3, 0x1, P5 ;  /* 0x0000000309097211 */ /* 0x000fe200028f0eff */
[----:B------:R-:W-:Y:S01]  /*91c0*/  ULDC UR4, c[0x0][0x248] ;  /* 0x0000920000047ab9 */ /* 0x000fe20000000800 */
[----:B------:R-:W-:-:S02]  /*91d0*/  LEA R4, P5, R5, R2, 0x1 ;  /* 0x0000000205047211 */ /* 0x000fc400078a08ff */
[----:B0-----:R-:W-:Y:S02]  /*91e0*/  PRMT R7, R44, 0x7632, R7 ;  /* 0x000076322c077816 */ /* 0x001fe40000000007 */
[-C--:B------:R-:W-:Y:S02]  /*91f0*/  LEA.HI.X.SX32 R5, R5, R3.reuse, 0x1, P5 ;  /* 0x0000000305057211 */ /* 0x080fe400028f0eff */
[-C--:B------:R-:W-:Y:S01]  /*9200*/  LEA R6, P5, R10, R2.reuse, 0x1 ;  /* 0x000000020a067211 */ /* 0x080fe200078a08ff */
[----:B------:R0:W-:Y:S01]  /*9210*/  @P6 STG.E.U16 desc[UR14][R8.64], R7 ;  /* 0x0000000708006986 */ /* 0x0001e2000c10150e */
[----:B------:R-:W-:Y:S01]  /*9220*/  ISETP.LT.AND P6, PT, R11, UR5, !P0 ;  /* 0x000000050b007c0c */ /* 0x000fe2000c7c1270 */
[C---:B------:R-:W-:Y:S01]  /*9230*/  VIADD R11, R0.reuse, 0x77 ;  /* 0x00000077000b7836 */ /* 0x040fe20000000000 */
[----:B------:R-:W-:Y:S01]  /*9240*/  ULDC UR5, c[0x0][0x22c] ;  /* 0x00008b0000057ab9 */ /* 0x000fe20000000800 */
[----:B------:R1:W-:Y:S03]  /*9250*/  @P3 STG.E.U16 desc[UR14][R4.64], R45 ;  /* 0x0000002d04003986 */ /* 0x0003e6000c10150e */
[----:B------:R-:W-:Y:S01]  /*9260*/  ISETP.LT.AND P3, PT, R11, UR5, !P0 ;  /* 0x000000050b007c0c */ /* 0x000fe2000c761270 */
[----:B------:R-:W-:Y:S01]  /*9270*/  ULDC UR5, c[0x0][0x22c] ;  /* 0x00008b0000057ab9 */ /* 0x000fe20000000800 */
[----:B------:R-:W-:Y:S01]  /*9280*/  VIADD R11, R0, 0x7c ;  /* 0x0000007c000b7836 */ /* 0x000fe20000000000 */
[C---:B0-----:R-:W-:Y:S01]  /*9290*/  LEA.HI.X.SX32 R7, R10.reuse, R3, 0x1, P5 ;  /* 0x000000030a077211 */ /* 0x041fe200028f0eff */
[----:B------:R-:W-:Y:S01]  /*92a0*/  VIADD R10, R10, UR4 ;  /* 0x000000040a0a7c36 */ /* 0x000fe20008000000 */
[----:B------:R-:W-:Y:S01]  /*92b0*/  ULDC UR4, c[0x0][0x248] ;  /* 0x0000920000047ab9 */ /* 0x000fe20000000800 */
[C---:B------:R-:W-:Y:S01]  /*92c0*/  VIADD R8, R0.reuse, 0x78 ;  /* 0x0000007800087836 */ /* 0x040fe20000000000 */
[----:B-1----:R-:W-:Y:S01]  /*92d0*/  PRMT R5, R45, 0x7632, R5 ;  /* 0x000076322d057816 */ /* 0x002fe20000000005 */
[----:B------:R-:W-:Y:S01]  /*92e0*/  VIADD R9, R0, 0x79 ;  /* 0x0000007900097836 */ /* 0x000fe20000000000 */
[----:B------:R-:W-:-:S03]  /*92f0*/  LEA R4, P5, R10, R2, 0x1 ;  /* 0x000000020a047211 */ /* 0x000fc600078a08ff */
[----:B------:R0:W-:Y:S01]  /*9300*/  @P2 STG.E.U16 desc[UR14][R6.64], R5 ;  /* 0x0000000506002986 */ /* 0x0001e2000c10150e */
[----:B------:R-:W-:Y:S01]  /*9310*/  ISETP.LT.AND P2, PT, R8, UR5, !P0 ;  /* 0x0000000508007c0c */ /* 0x000fe2000c741270 */
[C---:B------:R-:W-:Y:S01]  /*9320*/  VIADD R8, R10.reuse, UR4 ;  /* 0x000000040a087c36 */ /* 0x040fe20008000000 */
[----:B------:R-:W-:Y:S01]  /*9330*/  ULDC UR4, c[0x0][0x22c] ;  /* 0x00008b0000047ab9 */ /* 0x000fe20000000800 */
[----:B------:R-:W-:Y:S01]  /*9340*/  ULDC UR5, c[0x0][0x22c] ;  /* 0x00008b0000057ab9 */ /* 0x000fe20000000800 */
[----:B0-----:R-:W-:Y:S02]  /*9350*/  LEA.HI.X.SX32 R5, R10, R3, 0x1, P5 ;  /* 0x000000030a057211 */ /* 0x001fe400028f0eff */
[----:B------:R-:W-:-:S03]  /*9360*/  LEA R6, P5, R8, R2, 0x1 ;  /* 0x0000000208067211 */ /* 0x000fc600078a08ff */
[----:B------:R0:W-:Y:S01]  /*9370*/  @P1 STG.E.U16 desc[UR14][R4.64], R46 ;  /* 0x0000002e04001986 */ /* 0x0001e2000c10150e */
[----:B------:R-:W-:Y:S01]  /*9380*/  ISETP.LT.AND P1, PT, R9, UR4, !P0 ;  /* 0x0000000409007c0c */ /* 0x000fe2000c721270 */
[----:B------:R-:W-:Y:S01]  /*9390*/  ULDC UR4, c[0x0][0x248] ;  /* 0x0000920000047ab9 */ /* 0x000fe20000000800 */
[C---:B------:R-:W-:Y:S01]  /*93a0*/  LEA.HI.X.SX32 R7, R8.reuse, R3, 0x1, P5 ;  /* 0x0000000308077211 */ /* 0x040fe200028f0eff */
[----:B------:R-:W-:Y:S01]  /*93b0*/  VIADD R10, R8, UR4 ;  /* 0x00000004080a7c36 */ /* 0x000fe20008000000 */
[----:B------:R-:W-:Y:S01]  /*93c0*/  ULDC UR4, c[0x0][0x22c] ;  /* 0x00008b0000047ab9 */ /* 0x000fe20000000800 */
[----:B------:R-:W-:-:S05]  /*93d0*/  VIADD R9, R0, 0x7a ;  /* 0x0000007a00097836 */ /* 0x000fca0000000000 */
[----:B------:R-:W-:Y:S01]  /*93e0*/  ISETP.LT.AND P5, PT, R9, UR4, !P0 ;  /* 0x0000000409007c0c */ /* 0x000fe2000c7a1270 */
[----:B------:R-:W-:Y:S01]  /*93f0*/  ULDC UR4, c[0x0][0x248] ;  /* 0x0000920000047ab9 */ /* 0x000fe20000000800 */
[----:B0-----:R-:W-:Y:S01]  /*9400*/  PRMT R5, R46, 0x7632, R5 ;  /* 0x000076322e057816 */ /* 0x001fe20000000005 */
[----:B------:R-:W-:-:S04]  /*9410*/  VIADD R4, R0, 0x7b ;  /* 0x0000007b00047836 */ /* 0x000fc80000000000 */
[----:B------:R0:W-:Y:S01]  /*9420*/  @P4 STG.E.U16 desc[UR14][R6.64], R5 ;  /* 0x0000000506004986 */ /* 0x0001e2000c10150e */
[----:B------:R-:W-:-:S04]  /*9430*/  LEA R8, P4, R10, R2, 0x1 ;  /* 0x000000020a087211 */ /* 0x000fc800078808ff */
[CC--:B------:R-:W-:Y:S01]  /*9440*/  LEA.HI.X.SX32 R9, R10.reuse, R3.reuse, 0x1, P4 ;  /* 0x000000030a097211 */ /* 0x0c0fe200020f0eff */
[----:B------:R-:W-:Y:S01]  /*9450*/  VIADD R10, R10, UR4 ;  /* 0x000000040a0a7c36 */ /* 0x000fe20008000000 */
[----:B------:R-:W-:Y:S01]  /*9460*/  ISETP.LT.AND P4, PT, R4, UR5, !P0 ;  /* 0x0000000504007c0c */ /* 0x000fe2000c781270 */
[----:B------:R-:W-:Y:S01]  /*9470*/  ULDC UR4, c[0x0][0x248] ;  /* 0x0000920000047ab9 */ /* 0x000fe20000000800 */
[----:B------:R-:W-:Y:S01]  /*9480*/  ULDC UR5, c[0x0][0x248] ;  /* 0x0000920000057ab9 */ /* 0x000fe20000000800 */
[----:B------:R1:W-:Y:S01]  /*9490*/  @P6 STG.E.U16 desc[UR14][R8.64], R47 ;  /* 0x0000002f08006986 */ /* 0x0003e2000c10150e */
[CC--:B------:R-:W-:Y:S01]  /*94a0*/  LEA R4, P6, R10.reuse, R2.reuse, 0x1 ;  /* 0x000000020a047211 */ /* 0x0c0fe200078c08ff */
[C---:B0-----:R-:W-:Y:S01]  /*94b0*/  VIADD R7, R10.reuse, UR4 ;  /* 0x000000040a077c36 */ /* 0x041fe20008000000 */
[----:B------:R-:W-:Y:S02]  /*94c0*/  ULDC UR4, c[0x0][0x22c] ;  /* 0x00008b0000047ab9 */ /* 0x000fe40000000800 */
[----:B------:R-:W-:Y:S01]  /*94d0*/  LEA.HI.X.SX32 R5, R10, R3, 0x1, P6 ;  /* 0x000000030a057211 */ /* 0x000fe200030f0eff */
[C---:B------:R-:W-:Y:S01]  /*94e0*/  VIADD R10, R7.reuse, UR5 ;  /* 0x00000005070a7c36 */ /* 0x040fe20008000000 */
[----:B------:R-:W-:Y:S01]  /*94f0*/  LEA R6, P6, R7, R2, 0x1 ;  /* 0x0000000207067211 */ /* 0x000fe200078c08ff */
[----:B------:R-:W-:-:S02]  /*9500*/  ULDC UR5, c[0x0][0x248] ;  /* 0x0000920000057ab9 */ /* 0x000fc40000000800 */
[----:B------:R0:W-:Y:S01]  /*9510*/  @P3 STG.E.U16 desc[UR14][R4.64], R12 ;  /* 0x0000000c04003986 */ /* 0x0001e2000c10150e */
[----:B------:R-:W-:Y:S01]  /*9520*/  ISETP.LT.AND P3, PT, R11, UR4, !P0 ;  /* 0x000000040b007c0c */ /* 0x000fe2000c761270 */
[----:B------:R-:W-:Y:S01]  /*9530*/  VIADD R11, R0, 0x7d ;  /* 0x0000007d000b7836 */ /* 0x000fe20000000000 */
[----:B------:R-:W-:Y:S01]  /*9540*/  LEA.HI.X.SX32 R7, R7, R3, 0x1, P6 ;  /* 0x0000000307077211 */ /* 0x000fe200030f0eff */
[----:B------:R-:W-:Y:S01]  /*9550*/  ULDC UR4, c[0x0][0x22c] ;  /* 0x00008b0000047ab9 */ /* 0x000fe20000000800 */
[----:B-1----:R-:W-:-:S03]  /*9560*/  LEA R8, P6, R10, R2, 0x1 ;  /* 0x000000020a087211 */ /* 0x002fc600078c08ff */
[----:B------:R-:W-:Y:S01]  /*9570*/  @P2 STG.E.U16 desc[UR14][R6.64], R248 ;  /* 0x000000f806002986 */ /* 0x000fe2000c10150e */
[----:B------:R-:W-:Y:S01]  /*9580*/  ISETP.LT.AND P2, PT, R11, UR4, !P0 ;  /* 0x000000040b007c0c */ /* 0x000fe2000c741270 */
[----:B------:R-:W-:Y:S01]  /*9590*/  ULDC UR4, c[0x0][0x248] ;  /* 0x0000920000047ab9 */ /* 0x000fe20000000800 */
[C---:B------:R-:W-:Y:S01]  /*95a0*/  LEA.HI.X.SX32 R9, R10.reuse, R3, 0x1, P6 ;  /* 0x000000030a097211 */ /* 0x040fe200030f0eff */
[----:B------:R-:W-:Y:S01]  /*95b0*/  VIADD R10, R10, UR4 ;  /* 0x000000040a0a7c36 */ /* 0x000fe20008000000 */
[----:B------:R-:W-:Y:S01]  /*95c0*/  ULDC UR4, c[0x0][0x248] ;  /* 0x0000920000047ab9 */ /* 0x000fe20000000800 */
[----:B0-----:R-:W-:Y:S02]  /*95d0*/  PRMT R5, R248, 0x7632, R5 ;  /* 0x00007632f8057816 */ /* 0x001fe40000000005 */
[C---:B------:R-:W-:Y:S01]  /*95e0*/  VIADD R11, R10.reuse, UR4 ;  /* 0x000000040a0b7c36 */ /* 0x040fe20008000000 */
[----:B------:R-:W-:Y:S02]  /*95f0*/  ULDC UR4, c[0x0][0x248] ;  /* 0x0000920000047ab9 */ /* 0x000fe40000000800 */
[----:B------:R0:W-:Y:S01]  /*9600*/  @P1 STG.E.U16 desc[UR14][R8.64], R5 ;  /* 0x0000000508001986 */ /* 0x0001e2000c10150e */
[----:B------:R-:W-:Y:S01]  /*9610*/  VIADD R12, R11, UR5 ;  /* 0x000000050b0c7c36 */ /* 0x000fe20008000000 */
[----:B------:R-:W-:-:S03]  /*9620*/  LEA R4, P1, R10, R2, 0x1 ;  /* 0x000000020a047211 */ /* 0x000fc600078208ff */
[----:B------:R-:W-:Y:S01]  /*9630*/  VIADD R0, R12, UR4 ;  /* 0x000000040c007c36 */ /* 0x000fe20008000000 */
[----:B------:R-:W-:-:S03]  /*9640*/  ULDC UR4, c[0x0][0x248] ;  /* 0x0000920000047ab9 */ /* 0x000fc60000000800 */
[----:B------:R-:W-:Y:S01]  /*9650*/  VIADD R13, R0, UR6 ;  /* 0x00000006000d7c36 */ /* 0x000fe20008000000 */
[----:B0-----:R-:W-:-:S03]  /*9660*/  LEA.HI.X.SX32 R5, R10, R3, 0x1, P1 ;  /* 0x000000030a057211 */ /* 0x001fc600008f0eff */
[----:B------:R-:W-:Y:S01]  /*9670*/  VIADD R14, R13, UR4 ;  /* 0x000000040d0e7c36 */ /* 0x000fe20008000000 */
[CC--:B------:R-:W-:Y:S01]  /*9680*/  LEA R6, P1, R11.reuse, R2.reuse, 0x1 ;  /* 0x000000020b067211 */ /* 0x0c0fe200078208ff */
[----:B------:R-:W-:Y:S01]  /*9690*/  ULDC UR4, c[0x0][0x22c] ;  /* 0x00008b0000047ab9 */ /* 0x000fe20000000800 */
[CC--:B------:R-:W-:Y:S01]  /*96a0*/  LEA R8, P6, R12.reuse, R2.reuse, 0x1 ;  /* 0x000000020c087211 */ /* 0x0c0fe200078c08ff */
[----:B------:R0:W-:Y:S01]  /*96b0*/  @P5 STG.E.U16 desc[UR14][R4.64], R249 ;  /* 0x000000f904005986 */ /* 0x0001e2000c10150e */
[-C--:B------:R-:W-:Y:S02]  /*96c0*/  LEA.HI.X.SX32 R7, R11, R3.reuse, 0x1, P1 ;  /* 0x000000030b077211 */ /* 0x080fe400008f0eff */
[----:B------:R-:W-:Y:S02]  /*96d0*/  LEA.HI.X.SX32 R9, R12, R3, 0x1, P6 ;  /* 0x000000030c097211 */ /* 0x000fe400030f0eff */
[-C--:B------:R-:W-:Y:S02]  /*96e0*/  LEA R12, P1, R13, R2.reuse, 0x1 ;  /* 0x000000020d0c7211 */ /* 0x080fe400078208ff */
[----:B------:R-:W-:-:S02]  /*96f0*/  LEA R10, P6, R0, R2, 0x1 ;  /* 0x00000002000a7211 */ /* 0x000fc400078c08ff */
[-C--:B------:R-:W-:Y:S02]  /*9700*/  LEA.HI.X.SX32 R13, R13, R3.reuse, 0x1, P1 ;  /* 0x000000030d0d7211 */ /* 0x080fe400008f0eff */
[----:B------:R-:W-:Y:S02]  /*9710*/  ISETP.LT.AND P1, PT, R16, UR4, !P0 ;  /* 0x0000000410007c0c */ /* 0x000fe4000c721270 */
[----:B------:R-:W-:Y:S02]  /*9720*/  ISETP.LT.AND P0, PT, R15, UR7, !P0 ;  /* 0x000000070f007c0c */ /* 0x000fe4000c701270 */
[----:B------:R-:W-:Y:S02]  /*9730*/  LEA.HI.X.SX32 R11, R0, R3, 0x1, P6 ;  /* 0x00000003000b7211 */ /* 0x000fe400030f0eff */
[----:B------:R-:W-:Y:S02]  /*9740*/  PRMT R0, R249, 0x7632, R0 ;  /* 0x00007632f9007816 */ /* 0x000fe40000000000 */
[----:B0-----:R-:W-:-:S02]  /*9750*/  PRMT R5, R250, 0x7632, R5 ;  /* 0x00007632fa057816 */ /* 0x001fc40000000005 */
[C---:B------:R-:W-:Y:S01]  /*9760*/  LEA R2, P6, R14.reuse, R2, 0x1 ;  /* 0x000000020e027211 */ /* 0x040fe200078c08ff */
[----:B------:R0:W-:Y:S03]  /*9770*/  @P4 STG.E.U16 desc[UR14][R6.64], R0 ;  /* 0x0000000006004986 */ /* 0x0001e6000c10150e */
[----:B------:R-:W-:Y:S01]  /*9780*/  LEA.HI.X.SX32 R3, R14, R3, 0x1, P6 ;  /* 0x000000030e037211 */ /* 0x000fe200030f0eff */
[----:B------:R0:W-:Y:S04]  /*9790*/  @P3 STG.E.U16 desc[UR14][R8.64], R250 ;  /* 0x000000fa08003986 */ /* 0x0001e8000c10150e */
[----:B------:R0:W-:Y:S04]  /*97a0*/  @P2 STG.E.U16 desc[UR14][R10.64], R5 ;  /* 0x000000050a002986 */ /* 0x0001e8000c10150e */
[----:B------:R0:W-:Y:S01]  /*97b0*/  @P1 STG.E.U16 desc[UR14][R12.64], R251 ;  /* 0x000000fb0c001986 */ /* 0x0001e2000c10150e */
[----:B------:R-:W-:Y:S05]  /*97c0*/  @!P0 EXIT ;  /* 0x000000000000894d */ /* 0x000fea0003800000 */
[----:B0-----:R-:W-:-:S05]  /*97d0*/  PRMT R251, R251, 0x7632, R251 ;  /* 0x00007632fbfb7816 */ /* 0x001fca00000000fb */
[----:B------:R-:W-:Y:S01]  /*97e0*/  STG.E.U16 desc[UR14][R2.64], R251 ;  /* 0x000000fb02007986 */ /* 0x000fe2000c10150e */
[----:B------:R-:W-:Y:S05]  /*97f0*/  EXIT ;  /* 0x000000000000794d */ /* 0x000fea0003800000 */
.L_x_2:
[----:B------:R-:W-:-:S00]  /*9800*/  BRA `(.L_x_2) ;  /* 0xfffffffc00fc7947 */ /* 0x000fc0000383ffff */
[----:B------:R-:W-:-:S00]  /*9810*/  NOP ;  /* 0x0000000000007918 */ /* 0x000fc00000000000 */
        /* <DEDUP_REMOVED lines=14> */
.L_x_3:


//--------------------- .nv.shared.matmul_kernel  --------------------------
	.section	.nv.shared.matmul_kernel,"aw",@nobits
	.sectionflags	@""
	.align	16
	.zero		1024


//--------------------- .nv.shared.reserved.0     --------------------------
	.section	.nv.shared.reserved.0,"aw",@nobits
	.weak		__nv_reservedSMEM_offset_0_alias
	.size		__nv_reservedSMEM_offset_0_alias, 0, 0
	.other		__nv_reservedSMEM_offset_0_alias,@"STO_CUDA_RESERVED_SHARED STV_DEFAULT"
__nv_reservedSMEM_offset_0_alias:
	.zero		0


//--------------------- .nv.constant0.matmul_kernel --------------------------
	.section	.nv.constant0.matmul_kernel,"a",@progbits
	.sectionflags	@""
	.align	4
.nv.constant0.matmul_kernel:
	.zero		608


//--------------------- SYMBOLS --------------------------

	.type		.nv.reservedSmem.offset0,@object
	.size		.nv.reservedSmem.offset0,0x4
